//
// Generated by NVIDIA NVVM Compiler
//
// Compiler Build ID: CL-36424714
// Cuda compilation tools, release 13.0, V13.0.88
// Based on NVVM 20.0.0
//

.version 9.0
.target sm_100
.address_size 64

	// .globl	_Z18simclr_loss_kernelPKfS0_Pfii

.visible .entry _Z18simclr_loss_kernelPKfS0_Pfii(
	.param .u64 .ptr .align 1 _Z18simclr_loss_kernelPKfS0_Pfii_param_0,
	.param .u64 .ptr .align 1 _Z18simclr_loss_kernelPKfS0_Pfii_param_1,
	.param .u64 .ptr .align 1 _Z18simclr_loss_kernelPKfS0_Pfii_param_2,
	.param .u32 _Z18simclr_loss_kernelPKfS0_Pfii_param_3,
	.param .u32 _Z18simclr_loss_kernelPKfS0_Pfii_param_4
)
{
	.reg .pred 	%p<27>;
	.reg .b32 	%r<73>;
	.reg .b32 	%f<222>;
	.reg .b64 	%rd<47>;

	ld.param.u64 	%rd10, [_Z18simclr_loss_kernelPKfS0_Pfii_param_0];
	ld.param.u64 	%rd11, [_Z18simclr_loss_kernelPKfS0_Pfii_param_1];
	ld.param.u64 	%rd9, [_Z18simclr_loss_kernelPKfS0_Pfii_param_2];
	ld.param.u32 	%r30, [_Z18simclr_loss_kernelPKfS0_Pfii_param_3];
	ld.param.u32 	%r31, [_Z18simclr_loss_kernelPKfS0_Pfii_param_4];
	cvta.to.global.u64 	%rd1, %rd11;
	cvta.to.global.u64 	%rd2, %rd10;
	mov.u32 	%r32, %ctaid.x;
	mov.u32 	%r33, %ntid.x;
	mov.u32 	%r34, %tid.x;
	mad.lo.s32 	%r1, %r32, %r33, %r34;
	setp.ge.s32 	%p1, %r1, %r30;
	@%p1 bra 	$L__BB0_37;
	setp.lt.s32 	%p2, %r30, 1;
	mov.f32 	%f221, 0f00000000;
	@%p2 bra 	$L__BB0_36;
	setp.lt.s32 	%p3, %r31, 1;
	mul.lo.s32 	%r2, %r31, %r1;
	@%p3 bra 	$L__BB0_20;
	and.b32  	%r3, %r31, 15;
	and.b32  	%r4, %r31, 7;
	add.s32 	%r5, %r4, -1;
	and.b32  	%r6, %r31, 2147483632;
	and.b32  	%r7, %r31, 3;
	neg.s32 	%r8, %r6;
	add.s64 	%rd3, %rd2, 32;
	mov.f32 	%f221, 0f00000000;
	mov.b32 	%r63, 0;
$L__BB0_4:
	setp.eq.s32 	%p13, %r1, %r63;
	@%p13 bra 	$L__BB0_5;
	bra.uni 	$L__BB0_6;
$L__BB0_5:
	add.s32 	%r63, %r63, 1;
	setp.eq.s32 	%p23, %r63, %r30;
	@%p23 bra 	$L__BB0_36;
	bra.uni 	$L__BB0_4;
$L__BB0_6:
	setp.lt.u32 	%p14, %r31, 16;
	mul.lo.s32 	%r15, %r63, %r31;
	mov.f32 	%f211, 0f00000000;
	mov.b32 	%r67, 0;
	@%p14 bra 	$L__BB0_9;
	mul.wide.u32 	%rd12, %r15, 4;
	add.s64 	%rd13, %rd1, %rd12;
	add.s64 	%rd46, %rd13, 32;
	mov.f32 	%f211, 0f00000000;
	mov.u32 	%r64, %r2;
	mov.u32 	%r65, %r8;
$L__BB0_8:
	.pragma "nounroll";
	mul.wide.s32 	%rd14, %r64, 4;
	add.s64 	%rd15, %rd3, %rd14;
	ld.global.f32 	%f65, [%rd15+-32];
	ld.global.f32 	%f66, [%rd46+-32];
	fma.rn.f32 	%f67, %f65, %f66, %f211;
	ld.global.f32 	%f68, [%rd15+-28];
	ld.global.f32 	%f69, [%rd46+-28];
	fma.rn.f32 	%f70, %f68, %f69, %f67;
	ld.global.f32 	%f71, [%rd15+-24];
	ld.global.f32 	%f72, [%rd46+-24];
	fma.rn.f32 	%f73, %f71, %f72, %f70;
	ld.global.f32 	%f74, [%rd15+-20];
	ld.global.f32 	%f75, [%rd46+-20];
	fma.rn.f32 	%f76, %f74, %f75, %f73;
	ld.global.f32 	%f77, [%rd15+-16];
	ld.global.f32 	%f78, [%rd46+-16];
	fma.rn.f32 	%f79, %f77, %f78, %f76;
	ld.global.f32 	%f80, [%rd15+-12];
	ld.global.f32 	%f81, [%rd46+-12];
	fma.rn.f32 	%f82, %f80, %f81, %f79;
	ld.global.f32 	%f83, [%rd15+-8];
	ld.global.f32 	%f84, [%rd46+-8];
	fma.rn.f32 	%f85, %f83, %f84, %f82;
	ld.global.f32 	%f86, [%rd15+-4];
	ld.global.f32 	%f87, [%rd46+-4];
	fma.rn.f32 	%f88, %f86, %f87, %f85;
	ld.global.f32 	%f89, [%rd15];
	ld.global.f32 	%f90, [%rd46];
	fma.rn.f32 	%f91, %f89, %f90, %f88;
	ld.global.f32 	%f92, [%rd15+4];
	ld.global.f32 	%f93, [%rd46+4];
	fma.rn.f32 	%f94, %f92, %f93, %f91;
	ld.global.f32 	%f95, [%rd15+8];
	ld.global.f32 	%f96, [%rd46+8];
	fma.rn.f32 	%f97, %f95, %f96, %f94;
	ld.global.f32 	%f98, [%rd15+12];
	ld.global.f32 	%f99, [%rd46+12];
	fma.rn.f32 	%f100, %f98, %f99, %f97;
	ld.global.f32 	%f101, [%rd15+16];
	ld.global.f32 	%f102, [%rd46+16];
	fma.rn.f32 	%f103, %f101, %f102, %f100;
	ld.global.f32 	%f104, [%rd15+20];
	ld.global.f32 	%f105, [%rd46+20];
	fma.rn.f32 	%f106, %f104, %f105, %f103;
	ld.global.f32 	%f107, [%rd15+24];
	ld.global.f32 	%f108, [%rd46+24];
	fma.rn.f32 	%f109, %f107, %f108, %f106;
	ld.global.f32 	%f110, [%rd15+28];
	ld.global.f32 	%f111, [%rd46+28];
	fma.rn.f32 	%f211, %f110, %f111, %f109;
	add.s32 	%r65, %r65, 16;
	add.s32 	%r64, %r64, 16;
	add.s64 	%rd46, %rd46, 64;
	setp.eq.s32 	%p15, %r65, 0;
	mov.u32 	%r67, %r6;
	@%p15 bra 	$L__BB0_9;
	bra.uni 	$L__BB0_8;
$L__BB0_9:
	setp.eq.s32 	%p16, %r3, 0;
	@%p16 bra 	$L__BB0_19;
	add.s32 	%r47, %r3, -1;
	setp.lt.u32 	%p17, %r47, 7;
	@%p17 bra 	$L__BB0_12;
	add.s32 	%r48, %r67, %r2;
	mul.wide.s32 	%rd16, %r48, 4;
	add.s64 	%rd17, %rd2, %rd16;
	ld.global.f32 	%f113, [%rd17];
	add.s32 	%r49, %r67, %r15;
	mul.wide.u32 	%rd18, %r49, 4;
	add.s64 	%rd19, %rd1, %rd18;
	ld.global.f32 	%f114, [%rd19];
	fma.rn.f32 	%f115, %f113, %f114, %f211;
	ld.global.f32 	%f116, [%rd17+4];
	cvt.u64.u32 	%rd20, %r15;
	cvt.u64.u32 	%rd21, %r67;
	add.s64 	%rd22, %rd21, %rd20;
	shl.b64 	%rd23, %rd22, 2;
	add.s64 	%rd24, %rd1, %rd23;
	ld.global.f32 	%f117, [%rd24+4];
	fma.rn.f32 	%f118, %f116, %f117, %f115;
	ld.global.f32 	%f119, [%rd17+8];
	ld.global.f32 	%f120, [%rd24+8];
	fma.rn.f32 	%f121, %f119, %f120, %f118;
	ld.global.f32 	%f122, [%rd17+12];
	ld.global.f32 	%f123, [%rd24+12];
	fma.rn.f32 	%f124, %f122, %f123, %f121;
	ld.global.f32 	%f125, [%rd17+16];
	ld.global.f32 	%f126, [%rd24+16];
	fma.rn.f32 	%f127, %f125, %f126, %f124;
	ld.global.f32 	%f128, [%rd17+20];
	ld.global.f32 	%f129, [%rd24+20];
	fma.rn.f32 	%f130, %f128, %f129, %f127;
	ld.global.f32 	%f131, [%rd17+24];
	ld.global.f32 	%f132, [%rd24+24];
	fma.rn.f32 	%f133, %f131, %f132, %f130;
	ld.global.f32 	%f134, [%rd17+28];
	ld.global.f32 	%f135, [%rd24+28];
	fma.rn.f32 	%f211, %f134, %f135, %f133;
	add.s32 	%r67, %r67, 8;
$L__BB0_12:
	setp.eq.s32 	%p18, %r4, 0;
	@%p18 bra 	$L__BB0_19;
	setp.lt.u32 	%p19, %r5, 3;
	@%p19 bra 	$L__BB0_15;
	add.s32 	%r50, %r67, %r2;
	mul.wide.s32 	%rd25, %r50, 4;
	add.s64 	%rd26, %rd2, %rd25;
	ld.global.f32 	%f137, [%rd26];
	add.s32 	%r51, %r67, %r15;
	mul.wide.u32 	%rd27, %r51, 4;
	add.s64 	%rd28, %rd1, %rd27;
	ld.global.f32 	%f138, [%rd28];
	fma.rn.f32 	%f139, %f137, %f138, %f211;
	ld.global.f32 	%f140, [%rd26+4];
	cvt.u64.u32 	%rd29, %r15;
	cvt.u64.u32 	%rd30, %r67;
	add.s64 	%rd31, %rd30, %rd29;
	shl.b64 	%rd32, %rd31, 2;
	add.s64 	%rd33, %rd1, %rd32;
	ld.global.f32 	%f141, [%rd33+4];
	fma.rn.f32 	%f142, %f140, %f141, %f139;
	ld.global.f32 	%f143, [%rd26+8];
	ld.global.f32 	%f144, [%rd33+8];
	fma.rn.f32 	%f145, %f143, %f144, %f142;
	ld.global.f32 	%f146, [%rd26+12];
	ld.global.f32 	%f147, [%rd33+12];
	fma.rn.f32 	%f211, %f146, %f147, %f145;
	add.s32 	%r67, %r67, 4;
$L__BB0_15:
	setp.eq.s32 	%p20, %r7, 0;
	@%p20 bra 	$L__BB0_19;
	setp.eq.s32 	%p21, %r7, 1;
	add.s32 	%r52, %r67, %r2;
	mul.wide.s32 	%rd34, %r52, 4;
	add.s64 	%rd7, %rd2, %rd34;
	ld.global.f32 	%f148, [%rd7];
	add.s32 	%r53, %r67, %r15;
	mul.wide.u32 	%rd35, %r53, 4;
	add.s64 	%rd36, %rd1, %rd35;
	ld.global.f32 	%f149, [%rd36];
	fma.rn.f32 	%f211, %f148, %f149, %f211;
	@%p21 bra 	$L__BB0_19;
	setp.eq.s32 	%p22, %r7, 2;
	ld.global.f32 	%f150, [%rd7+4];
	cvt.u64.u32 	%rd37, %r15;
	cvt.u64.u32 	%rd38, %r67;
	add.s64 	%rd39, %rd38, %rd37;
	shl.b64 	%rd40, %rd39, 2;
	add.s64 	%rd8, %rd1, %rd40;
	ld.global.f32 	%f151, [%rd8+4];
	fma.rn.f32 	%f211, %f150, %f151, %f211;
	@%p22 bra 	$L__BB0_19;
	ld.global.f32 	%f152, [%rd7+8];
	ld.global.f32 	%f153, [%rd8+8];
	fma.rn.f32 	%f211, %f152, %f153, %f211;
$L__BB0_19:
	fma.rn.f32 	%f154, %f211, 0f3BBB989D, 0f3F000000;
	cvt.sat.f32.f32 	%f155, %f154;
	mov.f32 	%f156, 0f4B400001;
	mov.f32 	%f157, 0f437C0000;
	fma.rm.f32 	%f158, %f155, %f157, %f156;
	add.f32 	%f159, %f158, 0fCB40007F;
	neg.f32 	%f160, %f159;
	fma.rn.f32 	%f161, %f211, 0f3FB8AA3B, %f160;
	fma.rn.f32 	%f162, %f211, 0f32A57060, %f161;
	mov.b32 	%r54, %f158;
	shl.b32 	%r55, %r54, 23;
	mov.b32 	%f163, %r55;
	ex2.approx.ftz.f32 	%f164, %f162;
	fma.rn.f32 	%f221, %f164, %f163, %f221;
	bra.uni 	$L__BB0_5;
$L__BB0_20:
	and.b32  	%r21, %r30, 3;
	setp.lt.u32 	%p4, %r30, 4;
	mov.f32 	%f221, 0f00000000;
	mov.b32 	%r71, 0;
	@%p4 bra 	$L__BB0_31;
	and.b32  	%r71, %r30, 2147483644;
	mov.f32 	%f41, 0f3F000000;
	cvt.sat.f32.f32 	%f42, %f41;
	mov.f32 	%f43, 0f4B400001;
	mov.f32 	%f44, 0f437C0000;
	fma.rm.f32 	%f45, %f42, %f44, %f43;
	add.f32 	%f46, %f45, 0fCB40007F;
	mov.f32 	%f221, 0f00000000;
	sub.f32 	%f47, %f221, %f46;
	add.f32 	%f18, %f47, 0f00000000;
	mov.b32 	%r37, %f45;
	shl.b32 	%r38, %r37, 23;
	mov.b32 	%f19, %r38;
	mov.b32 	%r69, 0;
$L__BB0_22:
	setp.eq.s32 	%p5, %r1, %r69;
	@%p5 bra 	$L__BB0_24;
	ex2.approx.ftz.f32 	%f48, %f18;
	fma.rn.f32 	%f221, %f48, %f19, %f221;
$L__BB0_24:
	add.s32 	%r39, %r69, 1;
	setp.eq.s32 	%p6, %r1, %r39;
	@%p6 bra 	$L__BB0_26;
	ex2.approx.ftz.f32 	%f49, %f18;
	fma.rn.f32 	%f221, %f49, %f19, %f221;
$L__BB0_26:
	add.s32 	%r40, %r69, 2;
	setp.eq.s32 	%p7, %r1, %r40;
	@%p7 bra 	$L__BB0_28;
	ex2.approx.ftz.f32 	%f50, %f18;
	fma.rn.f32 	%f221, %f50, %f19, %f221;
$L__BB0_28:
	add.s32 	%r41, %r69, 3;
	setp.eq.s32 	%p8, %r1, %r41;
	@%p8 bra 	$L__BB0_30;
	ex2.approx.ftz.f32 	%f51, %f18;
	fma.rn.f32 	%f221, %f51, %f19, %f221;
$L__BB0_30:
	add.s32 	%r69, %r69, 4;
	setp.ne.s32 	%p9, %r69, %r71;
	@%p9 bra 	$L__BB0_22;
$L__BB0_31:
	setp.eq.s32 	%p10, %r21, 0;
	@%p10 bra 	$L__BB0_36;
	mov.f32 	%f52, 0f3F000000;
	cvt.sat.f32.f32 	%f53, %f52;
	mov.f32 	%f54, 0f4B400001;
	mov.f32 	%f55, 0f437C0000;
	fma.rm.f32 	%f56, %f53, %f55, %f54;
	add.f32 	%f57, %f56, 0fCB40007F;
	mov.f32 	%f58, 0f00000000;
	sub.f32 	%f59, %f58, %f57;
	add.f32 	%f31, %f59, 0f00000000;
	mov.b32 	%r43, %f56;
	shl.b32 	%r44, %r43, 23;
	mov.b32 	%f32, %r44;
	mov.b32 	%r72, 0;
	ex2.approx.ftz.f32 	%f60, %f31;
$L__BB0_33:
	.pragma "nounroll";
	setp.eq.s32 	%p11, %r1, %r71;
	@%p11 bra 	$L__BB0_35;
	fma.rn.f32 	%f221, %f60, %f32, %f221;
$L__BB0_35:
	add.s32 	%r71, %r71, 1;
	add.s32 	%r72, %r72, 1;
	setp.ne.s32 	%p12, %r72, %r21;
	@%p12 bra 	$L__BB0_33;
$L__BB0_36:
	mad.lo.s32 	%r56, %r31, %r1, %r1;
	mul.wide.s32 	%rd41, %r56, 4;
	add.s64 	%rd42, %rd2, %rd41;
	ld.global.f32 	%f165, [%rd42];
	fma.rn.f32 	%f166, %f165, 0f3BBB989D, 0f3F000000;
	cvt.sat.f32.f32 	%f167, %f166;
	mov.f32 	%f168, 0f4B400001;
	mov.f32 	%f169, 0f437C0000;
	fma.rm.f32 	%f170, %f167, %f169, %f168;
	add.f32 	%f171, %f170, 0fCB40007F;
	neg.f32 	%f172, %f171;
	fma.rn.f32 	%f173, %f165, 0f3FB8AA3B, %f172;
	fma.rn.f32 	%f174, %f165, 0f32A57060, %f173;
	mov.b32 	%r57, %f170;
	shl.b32 	%r58, %r57, 23;
	mov.b32 	%f175, %r58;
	ex2.approx.ftz.f32 	%f176, %f174;
	mul.f32 	%f177, %f176, %f175;
	add.f32 	%f178, %f221, %f177;
	div.rn.f32 	%f179, %f177, %f178;
	setp.lt.f32 	%p24, %f179, 0f00800000;
	mul.f32 	%f180, %f179, 0f4B000000;
	selp.f32 	%f181, %f180, %f179, %p24;
	selp.f32 	%f182, 0fC1B80000, 0f00000000, %p24;
	mov.b32 	%r59, %f181;
	add.s32 	%r60, %r59, -1059760811;
	and.b32  	%r61, %r60, -8388608;
	sub.s32 	%r62, %r59, %r61;
	mov.b32 	%f183, %r62;
	cvt.rn.f32.s32 	%f184, %r61;
	fma.rn.f32 	%f185, %f184, 0f34000000, %f182;
	add.f32 	%f186, %f183, 0fBF800000;
	fma.rn.f32 	%f187, %f186, 0fBE055027, 0f3E1039F6;
	fma.rn.f32 	%f188, %f187, %f186, 0fBDF8CDCC;
	fma.rn.f32 	%f189, %f188, %f186, 0f3E0F2955;
	fma.rn.f32 	%f190, %f189, %f186, 0fBE2AD8B9;
	fma.rn.f32 	%f191, %f190, %f186, 0f3E4CED0B;
	fma.rn.f32 	%f192, %f191, %f186, 0fBE7FFF22;
	fma.rn.f32 	%f193, %f192, %f186, 0f3EAAAA78;
	fma.rn.f32 	%f194, %f193, %f186, 0fBF000000;
	mul.f32 	%f195, %f186, %f194;
	fma.rn.f32 	%f196, %f195, %f186, %f186;
	fma.rn.f32 	%f197, %f185, 0f3F317218, %f196;
	setp.gt.u32 	%p25, %r59, 2139095039;
	fma.rn.f32 	%f198, %f181, 0f7F800000, 0f7F800000;
	selp.f32 	%f199, %f198, %f197, %p25;
	setp.eq.f32 	%p26, %f181, 0f00000000;
	neg.f32 	%f200, %f199;
	selp.f32 	%f201, 0f7F800000, %f200, %p26;
	cvta.to.global.u64 	%rd43, %rd9;
	mul.wide.s32 	%rd44, %r1, 4;
	add.s64 	%rd45, %rd43, %rd44;
	st.global.f32 	[%rd45], %f201;
$L__BB0_37:
	ret;

}


// ===== COMPILED SASS (sm_100) =====

	.target	sm_100

	.elftype	@"ET_EXEC"


//--------------------- .note.nv.tkinfo           --------------------------
	.section	.note.nv.tkinfo,"",@"SHT_NOTE"
	.sectionflags	@"SHF_NOTE_NV_TKINFO"
	.tkinfo
        /*0018*/ 	.word	0x00000002
        /*0030*/ 	.string	""
        /*0030*/ 	.string	"ptxas"
        /*0030*/ 	.string	"Cuda compilation tools, release 13.0, V13.0.88"
        /*0030*/ 	.string	"Build cuda_13.0.r13.0/compiler.36424714_0"
        /*0030*/ 	.string	"-arch sm_100 -m 64 "



//--------------------- .note.nv.cuinfo           --------------------------
	.section	.note.nv.cuinfo,"",@"SHT_NOTE"
	.sectionflags	@"SHF_NOTE_NV_CUINFO"
        /*0018*/ 	.short	0x0002
        /*001a*/ 	.short	0x0064
        /*001c*/ 	.short	0x0082
	.zero		2


//--------------------- .nv.info                  --------------------------
	.section	.nv.info,"",@"SHT_CUDA_INFO"
	.align	4


	//----- nvinfo : EIATTR_REGCOUNT
	.align		4
        /*0000*/ 	.byte	0x04, 0x2f
        /*0002*/ 	.short	(.L_1 - .L_0)
	.align		4
.L_0:
        /*0004*/ 	.word	index@(_Z18simclr_loss_kernelPKfS0_Pfii)
        /*0008*/ 	.word	0x00000020


	//----- nvinfo : EIATTR_FRAME_SIZE
	.align		4
.L_1:
        /*000c*/ 	.byte	0x04, 0x11
        /*000e*/ 	.short	(.L_3 - .L_2)
	.align		4
.L_2:
        /*0010*/ 	.word	index@($__internal_0_$__cuda_sm3x_div_rn_noftz_f32_slowpath)
        /*0014*/ 	.word	0x00000000


	//----- nvinfo : EIATTR_FRAME_SIZE
	.align		4
.L_3:
        /*0018*/ 	.byte	0x04, 0x11
        /*001a*/ 	.short	(.L_5 - .L_4)
	.align		4
.L_4:
        /*001c*/ 	.word	index@(_Z18simclr_loss_kernelPKfS0_Pfii)
        /*0020*/ 	.word	0x00000000


	//----- nvinfo : EIATTR_MIN_STACK_SIZE
	.align		4
.L_5:
        /*0024*/ 	.byte	0x04, 0x12
        /*0026*/ 	.short	(.L_7 - .L_6)
	.align		4
.L_6:
        /*0028*/ 	.word	index@(_Z18simclr_loss_kernelPKfS0_Pfii)
        /*002c*/ 	.word	0x00000000
.L_7:


//--------------------- .nv.compat                --------------------------
	.section	.nv.compat,"",@"SHT_CUDA_COMPAT_INFO"
	.align	4
        /*0000*/ 	.byte	0x02, 0x09, 0x00, 0x00, 0x02, 0x02, 0x01, 0x00, 0x02, 0x05, 0x05, 0x00, 0x03, 0x07, 0x01, 0x01
        /*0010*/ 	.byte	0x02, 0x03, 0x00, 0x00, 0x02, 0x06, 0x01, 0x00, 0x04, 0x0b, 0x08, 0x00, 0x01, 0x00, 0x00, 0x00
        /*0020*/ 	.byte	0x00, 0x00, 0x00, 0x00


//--------------------- .nv.info._Z18simclr_loss_kernelPKfS0_Pfii --------------------------
	.section	.nv.info._Z18simclr_loss_kernelPKfS0_Pfii,"",@"SHT_CUDA_INFO"
	.sectionflags	@""
	.align	4


	//----- nvinfo : EIATTR_CUDA_API_VERSION
	.align		4
        /*0000*/ 	.byte	0x04, 0x37
        /*0002*/ 	.short	(.L_9 - .L_8)
.L_8:
        /*0004*/ 	.word	0x00000082


	//----- nvinfo : EIATTR_KPARAM_INFO
	.align		4
.L_9:
        /*0008*/ 	.byte	0x04, 0x17
        /*000a*/ 	.short	(.L_11 - .L_10)
.L_10:
        /*000c*/ 	.word	0x00000000
        /*0010*/ 	.short	0x0004
        /*0012*/ 	.short	0x001c
        /*0014*/ 	.byte	0x00, 0xf0, 0x11, 0x00


	//----- nvinfo : EIATTR_KPARAM_INFO
	.align		4
.L_11:
        /*0018*/ 	.byte	0x04, 0x17
        /*001a*/ 	.short	(.L_13 - .L_12)
.L_12:
        /*001c*/ 	.word	0x00000000
        /*0020*/ 	.short	0x0003
        /*0022*/ 	.short	0x0018
        /*0024*/ 	.byte	0x00, 0xf0, 0x11, 0x00


	//----- nvinfo : EIATTR_KPARAM_INFO
	.align		4
.L_13:
        /*0028*/ 	.byte	0x04, 0x17
        /*002a*/ 	.short	(.L_15 - .L_14)
.L_14:
        /*002c*/ 	.word	0x00000000
        /*0030*/ 	.short	0x0002
        /*0032*/ 	.short	0x0010
        /*0034*/ 	.byte	0x00, 0xf5, 0x21, 0x00


	//----- nvinfo : EIATTR_KPARAM_INFO
	.align		4
.L_15:
        /*0038*/ 	.byte	0x04, 0x17
        /*003a*/ 	.short	(.L_17 - .L_16)
.L_16:
        /*003c*/ 	.word	0x00000000
        /*0040*/ 	.short	0x0001
        /*0042*/ 	.short	0x0008
        /*0044*/ 	.byte	0x00, 0xf5, 0x21, 0x00


	//----- nvinfo : EIATTR_KPARAM_INFO
	.align		4
.L_17:
        /*0048*/ 	.byte	0x04, 0x17
        /*004a*/ 	.short	(.L_19 - .L_18)
.L_18:
        /*004c*/ 	.word	0x00000000
        /*0050*/ 	.short	0x0000
        /*0052*/ 	.short	0x0000
        /*0054*/ 	.byte	0x00, 0xf5, 0x21, 0x00


	//----- nvinfo : EIATTR_SPARSE_MMA_MASK
	.align		4
.L_19:
        /*0058*/ 	.byte	0x03, 0x50
        /*005a*/ 	.short	0x0000


	//----- nvinfo : EIATTR_MAXREG_COUNT
	.align		4
        /*005c*/ 	.byte	0x03, 0x1b
        /*005e*/ 	.short	0x00ff


	//----- nvinfo : EIATTR_MERCURY_ISA_VERSION
	.align		4
        /*0060*/ 	.byte	0x03, 0x5f
        /*0062*/ 	.short	0x0101


	//----- nvinfo : EIATTR_VRC_CTA_INIT_COUNT
	.align		4
        /*0064*/ 	.byte	0x02, 0x4a
	.zero		1
	.zero		1


	//----- nvinfo : EIATTR_EXIT_INSTR_OFFSETS
	.align		4
        /*0068*/ 	.byte	0x04, 0x1c
        /*006a*/ 	.short	(.L_21 - .L_20)


	//   ....[0]....
.L_20:
        /*006c*/ 	.word	0x00000070


	//   ....[1]....
        /*0070*/ 	.word	0x00001440


	//----- nvinfo : EIATTR_CRS_STACK_SIZE
	.align		4
.L_21:
        /*0074*/ 	.byte	0x04, 0x1e
        /*0076*/ 	.short	(.L_23 - .L_22)
.L_22:
        /*0078*/ 	.word	0x00000000


	//----- nvinfo : EIATTR_CBANK_PARAM_SIZE
	.align		4
.L_23:
        /*007c*/ 	.byte	0x03, 0x19
        /*007e*/ 	.short	0x0020


	//----- nvinfo : EIATTR_PARAM_CBANK
	.align		4
        /*0080*/ 	.byte	0x04, 0x0a
        /*0082*/ 	.short	(.L_25 - .L_24)
	.align		4
.L_24:
        /*0084*/ 	.word	index@(.nv.constant0._Z18simclr_loss_kernelPKfS0_Pfii)
        /*0088*/ 	.short	0x0380
        /*008a*/ 	.short	0x0020


	//----- nvinfo : EIATTR_SW_WAR
	.align		4
.L_25:
        /*008c*/ 	.byte	0x04, 0x36
        /*008e*/ 	.short	(.L_27 - .L_26)
.L_26:
        /*0090*/ 	.word	0x00000008
.L_27:


//--------------------- .nv.callgraph             --------------------------
	.section	.nv.callgraph,"",@"SHT_CUDA_CALLGRAPH"
	.align	4
	.sectionentsize	8
	.align		4
        /*0000*/ 	.word	0x00000000
	.align		4
        /*0004*/ 	.word	0xffffffff
	.align		4
        /*0008*/ 	.word	0x00000000
	.align		4
        /*000c*/ 	.word	0xfffffffe
	.align		4
        /*0010*/ 	.word	0x00000000
	.align		4
        /*0014*/ 	.word	0xfffffffd
	.align		4
        /*0018*/ 	.word	0x00000000
	.align		4
        /*001c*/ 	.word	0xfffffffc


//--------------------- .text._Z18simclr_loss_kernelPKfS0_Pfii --------------------------
	.section	.text._Z18simclr_loss_kernelPKfS0_Pfii,"ax",@progbits
	.align	128
        .global         _Z18simclr_loss_kernelPKfS0_Pfii
        .type           _Z18simclr_loss_kernelPKfS0_Pfii,@function
        .size           _Z18simclr_loss_kernelPKfS0_Pfii,(.L_x_27 - _Z18simclr_loss_kernelPKfS0_Pfii)
        .other          _Z18simclr_loss_kernelPKfS0_Pfii,@"STO_CUDA_ENTRY STV_DEFAULT"
_Z18simclr_loss_kernelPKfS0_Pfii:
.text._Z18simclr_loss_kernelPKfS0_Pfii:
[----:B------:R-:W-:Y:S01]  /*0000*/  LDC R1, c[0x0][0x37c] ;  /* 0x0000df00ff017b82 */ /* 0x000fe20000000800 */
[----:B------:R-:W0:Y:S07]  /*0010*/  S2R R3, SR_TID.X ;  /* 0x0000000000037919 */ /* 0x000e2e0000002100 */
[----:B------:R-:W0:Y:S01]  /*0020*/  S2UR UR4, SR_CTAID.X ;  /* 0x00000000000479c3 */ /* 0x000e220000002500 */
[----:B------:R-:W1:Y:S07]  /*0030*/  LDCU UR5, c[0x0][0x398] ;  /* 0x00007300ff0577ac */ /* 0x000e6e0008000800 */
[----:B------:R-:W0:Y:S02]  /*0040*/  LDC R6, c[0x0][0x360] ;  /* 0x0000d800ff067b82 */ /* 0x000e240000000800 */
[----:B0-----:R-:W-:-:S05]  /*0050*/  IMAD R6, R6, UR4, R3 ;  /* 0x0000000406067c24 */ /* 0x001fca000f8e0203 */
[----:B-1----:R-:W-:-:S13]  /*0060*/  ISETP.GE.AND P0, PT, R6, UR5, PT ;  /* 0x0000000506007c0c */ /* 0x002fda000bf06270 */
[----:B------:R-:W-:Y:S05]  /*0070*/  @P0 EXIT ;  /* 0x000000000000094d */ /* 0x000fea0003800000 */
[----:B------:R-:W-:Y:S01]  /*0080*/  UISETP.GE.AND UP0, UPT, UR5, 0x1, UPT ;  /* 0x000000010500788c */ /* 0x000fe2000bf06270 */
[----:B------:R-:W-:Y:S01]  /*0090*/  HFMA2 R7, -RZ, RZ, 0, 0 ;  /* 0x00000000ff077431 */ /* 0x000fe200000001ff */
[----:B------:R-:W0:Y:S07]  /*00a0*/  LDCU.64 UR10, c[0x0][0x358] ;  /* 0x00006b00ff0a77ac */ /* 0x000e2e0008000a00 */
[----:B------:R-:W-:Y:S05]  /*00b0*/  BRA.U !UP0, `(.L_x_0) ;  /* 0x0000000d08f47547 */ /* 0x000fea000b800000 */
[----:B------:R-:W1:Y:S02]  /*00c0*/  LDC R9, c[0x0][0x39c] ;  /* 0x0000e700ff097b82 */ /* 0x000e640000000800 */
[----:B-1----:R-:W-:-:S13]  /*00d0*/  ISETP.GE.AND P0, PT, R9, 0x1, PT ;  /* 0x000000010900780c */ /* 0x002fda0003f06270 */
[----:B------:R-:W-:Y:S05]  /*00e0*/  @!P0 BRA `(.L_x_1) ;  /* 0x0000000c00208947 */ /* 0x000fea0003800000 */
[----:B------:R-:W1:Y:S01]  /*00f0*/  LDCU.64 UR6, c[0x0][0x380] ;  /* 0x00007000ff0677ac */ /* 0x000e620008000a00 */
[C---:B------:R-:W-:Y:S01]  /*0100*/  LOP3.LUT R23, R9.reuse, 0x7, RZ, 0xc0, !PT ;  /* 0x0000000709177812 */ /* 0x040fe200078ec0ff */
[----:B------:R-:W-:Y:S01]  /*0110*/  IMAD R0, R6, R9, RZ ;  /* 0x0000000906007224 */ /* 0x000fe200078e02ff */
[C---:B------:R-:W-:Y:S01]  /*0120*/  LOP3.LUT R8, R9.reuse, 0x7ffffff0, RZ, 0xc0, !PT ;  /* 0x7ffffff009087812 */ /* 0x040fe200078ec0ff */
[----:B------:R-:W-:Y:S01]  /*0130*/  UMOV UR4, URZ ;  /* 0x000000ff00047c82 */ /* 0x000fe20008000000 */
[----:B------:R-:W-:Y:S01]  /*0140*/  LOP3.LUT R24, R9, 0xf, RZ, 0xc0, !PT ;  /* 0x0000000f09187812 */ /* 0x000fe200078ec0ff */
[----:B------:R-:W-:Y:S01]  /*0150*/  VIADD R2, R23, 0xffffffff ;  /* 0xffffffff17027836 */ /* 0x000fe20000000000 */
[----:B------:R-:W-:Y:S01]  /*0160*/  LOP3.LUT R9, R9, 0x3, RZ, 0xc0, !PT ;  /* 0x0000000309097812 */ /* 0x000fe200078ec0ff */
[----:B------:R-:W-:Y:S01]  /*0170*/  IMAD.MOV R10, RZ, RZ, -R8 ;  /* 0x000000ffff0a7224 */ /* 0x000fe200078e0a08 */
[----:B------:R-:W-:Y:S02]  /*0180*/  MOV R7, RZ ;  /* 0x000000ff00077202 */ /* 0x000fe40000000f00 */
[----:B------:R-:W-:Y:S01]  /*0190*/  ISETP.GE.U32.AND P0, PT, R2, 0x3, PT ;  /* 0x000000030200780c */ /* 0x000fe20003f06070 */
[----:B-1----:R-:W-:-:S04]  /*01a0*/  UIADD3 UR5, UP0, UPT, UR6, 0x20, URZ ;  /* 0x0000002006057890 */ /* 0x002fc8000ff1e0ff */
[----:B------:R-:W-:-:S12]  /*01b0*/  UIADD3.X UR8, UPT, UPT, URZ, UR7, URZ, UP0, !UPT ;  /* 0x00000007ff087290 */ /* 0x000fd800087fe4ff */
.L_x_9:
[----:B------:R-:W-:Y:S01]  /*01c0*/  ISETP.NE.AND P1, PT, R6, UR4, PT ;  /* 0x0000000406007c0c */ /* 0x000fe2000bf25270 */
[----:B------:R-:W-:-:S12]  /*01d0*/  BSSY.RECONVERGENT B0, `(.L_x_2) ;  /* 0x00000b4000007945 */ /* 0x000fd80003800200 */
[----:B------:R-:W-:Y:S05]  /*01e0*/  @!P1 BRA `(.L_x_3) ;  /* 0x0000000800c89947 */ /* 0x000fea0003800000 */
[----:B------:R-:W1:Y:S01]  /*01f0*/  LDCU UR6, c[0x0][0x39c] ;  /* 0x00007380ff0677ac */ /* 0x000e620008000800 */
[----:B------:R-:W-:Y:S02]  /*0200*/  HFMA2 R13, -RZ, RZ, 0, 0 ;  /* 0x00000000ff0d7431 */ /* 0x000fe400000001ff */
[----:B------:R-:W-:Y:S01]  /*0210*/  IMAD.MOV.U32 R11, RZ, RZ, RZ ;  /* 0x000000ffff0b7224 */ /* 0x000fe200078e00ff */
[----:B-1----:R-:W-:Y:S02]  /*0220*/  UISETP.GE.U32.AND UP0, UPT, UR6, 0x10, UPT ;  /* 0x000000100600788c */ /* 0x002fe4000bf06070 */
[----:B------:R-:W-:-:S07]  /*0230*/  UIMAD UR12, UR4, UR6, URZ ;  /* 0x00000006040c72a4 */ /* 0x000fce000f8e02ff */
[----:B------:R-:W-:Y:S05]  /*0240*/  BRA.U !UP0, `(.L_x_4) ;  /* 0x0000000508147547 */ /* 0x000fea000b800000 */
[----:B------:R-:W1:Y:S01]  /*0250*/  LDCU.64 UR6, c[0x0][0x388] ;  /* 0x00007100ff0677ac */ /* 0x000e620008000a00 */
[----:B------:R-:W-:Y:S01]  /*0260*/  MOV R13, RZ ;  /* 0x000000ff000d7202 */ /* 0x000fe20000000f00 */
[----:B------:R-:W-:Y:S01]  /*0270*/  IMAD.MOV.U32 R11, RZ, RZ, R0 ;  /* 0x000000ffff0b7224 */ /* 0x000fe200078e0000 */
[----:B------:R-:W-:Y:S01]  /*0280*/  MOV R12, R10 ;  /* 0x0000000a000c7202 */ /* 0x000fe20000000f00 */
[----:B-1----:R-:W-:-:S04]  /*0290*/  UIMAD.WIDE.U32 UR6, UR12, 0x4, UR6 ;  /* 0x000000040c0678a5 */ /* 0x002fc8000f8e0006 */
[----:B------:R-:W-:-:S04]  /*02a0*/  UIADD3 UR9, UP0, UPT, UR6, 0x20, URZ ;  /* 0x0000002006097890 */ /* 0x000fc8000ff1e0ff */
[----:B------:R-:W-:Y:S02]  /*02b0*/  UIADD3.X UR6, UPT, UPT, URZ, UR7, URZ, UP0, !UPT ;  /* 0x00000007ff067290 */ /* 0x000fe400087fe4ff */
[----:B------:R-:W-:-:S04]  /*02c0*/  IMAD.U32 R16, RZ, RZ, UR9 ;  /* 0x00000009ff107e24 */ /* 0x000fc8000f8e00ff */
[----:B------:R-:W-:-:S07]  /*02d0*/  MOV R17, UR6 ;  /* 0x0000000600117c02 */ /* 0x000fce0008000f00 */
.L_x_5:
[----:B------:R-:W-:Y:S01]  /*02e0*/  MOV R3, UR8 ;  /* 0x0000000800037c02 */ /* 0x000fe20008000f00 */
[----:B------:R-:W-:Y:S01]  /*02f0*/  IMAD.U32 R2, RZ, RZ, UR5 ;  /* 0x00000005ff027e24 */ /* 0x000fe2000f8e00ff */
[----:B------:R-:W-:Y:S01]  /*0300*/  MOV R5, R17 ;  /* 0x0000001100057202 */ /* 0x000fe20000000f00 */
[----:B------:R-:W-:Y:S02]  /*0310*/  IMAD.MOV.U32 R4, RZ, RZ, R16 ;  /* 0x000000ffff047224 */ /* 0x000fe400078e0010 */
[----:B------:R-:W-:-:S03]  /*0320*/  IMAD.WIDE R2, R11, 0x4, R2 ;  /* 0x000000040b027825 */ /* 0x000fc600078e0202 */
[----:B0-----:R-:W2:Y:S04]  /*0330*/  LDG.E R19, desc[UR10][R4.64+-0x20] ;  /* 0xffffe00a04137981 */ /* 0x001ea8000c1e1900 */
[----:B------:R-:W2:Y:S04]  /*0340*/  LDG.E R20, desc[UR10][R2.64+-0x20] ;  /* 0xffffe00a02147981 */ /* 0x000ea8000c1e1900 */
[----:B------:R-:W3:Y:S04]  /*0350*/  LDG.E R27, desc[UR10][R4.64+-0x1c] ;  /* 0xffffe40a041b7981 */ /* 0x000ee8000c1e1900 */
[----:B------:R-:W3:Y:S04]  /*0360*/  LDG.E R26, desc[UR10][R2.64+-0x1c] ;  /* 0xffffe40a021a7981 */ /* 0x000ee8000c1e1900 */
[----:B------:R-:W4:Y:S04]  /*0370*/  LDG.E R17, desc[UR10][R4.64+-0x18] ;  /* 0xffffe80a04117981 */ /* 0x000f28000c1e1900 */
[----:B------:R-:W4:Y:S04]  /*0380*/  LDG.E R18, desc[UR10][R2.64+-0x18] ;  /* 0xffffe80a02127981 */ /* 0x000f28000c1e1900 */
[----:B------:R-:W5:Y:S04]  /*0390*/  LDG.E R15, desc[UR10][R4.64+-0x14] ;  /* 0xffffec0a040f7981 */ /* 0x000f68000c1e1900 */
[----:B------:R-:W5:Y:S04]  /*03a0*/  LDG.E R16, desc[UR10][R2.64+-0x14] ;  /* 0xffffec0a02107981 */ /* 0x000f68000c1e1900 */
[----:B------:R-:W5:Y:S04]  /*03b0*/  LDG.E R14, desc[UR10][R4.64+-0x10] ;  /* 0xfffff00a040e7981 */ /* 0x000f68000c1e1900 */
[----:B------:R-:W5:Y:S04]  /*03c0*/  LDG.E R25, desc[UR10][R2.64+-0x10] ;  /* 0xfffff00a02197981 */ /* 0x000f68000c1e1900 */
[----:B------:R-:W5:Y:S04]  /*03d0*/  LDG.E R21, desc[UR10][R4.64+-0xc] ;  /* 0xfffff40a04157981 */ /* 0x000f68000c1e1900 */
[----:B------:R-:W5:Y:S01]  /*03e0*/  LDG.E R22, desc[UR10][R2.64+-0xc] ;  /* 0xfffff40a02167981 */ /* 0x000f62000c1e1900 */
[----:B--2---:R-:W-:-:S03]  /*03f0*/  FFMA R19, R20, R19, R13 ;  /* 0x0000001314137223 */ /* 0x004fc6000000000d */
[----:B------:R-:W2:Y:S04]  /*0400*/  LDG.E R20, desc[UR10][R2.64+-0x8] ;  /* 0xfffff80a02147981 */ /* 0x000ea8000c1e1900 */
[----:B------:R-:W2:Y:S01]  /*0410*/  LDG.E R13, desc[UR10][R2.64+0x4] ;  /* 0x0000040a020d7981 */ /* 0x000ea2000c1e1900 */
[----:B---3--:R-:W-:-:S03]  /*0420*/  FFMA R27, R26, R27, R19 ;  /* 0x0000001b1a1b7223 */ /* 0x008fc60000000013 */
[----:B------:R-:W2:Y:S01]  /*0430*/  LDG.E R19, desc[UR10][R4.64+-0x8] ;  /* 0xfffff80a04137981 */ /* 0x000ea2000c1e1900 */
[----:B----4-:R-:W-:-:S03]  /*0440*/  FFMA R27, R18, R17, R27 ;  /* 0x00000011121b7223 */ /* 0x010fc6000000001b */
[----:B------:R-:W3:Y:S04]  /*0450*/  LDG.E R17, desc[UR10][R4.64+-0x4] ;  /* 0xfffffc0a04117981 */ /* 0x000ee8000c1e1900 */
[----:B------:R-:W3:Y:S01]  /*0460*/  LDG.E R18, desc[UR10][R2.64+-0x4] ;  /* 0xfffffc0a02127981 */ /* 0x000ee2000c1e1900 */
[----:B-----5:R-:W-:-:S03]  /*0470*/  FFMA R26, R16, R15, R27 ;  /* 0x0000000f101a7223 */ /* 0x020fc6000000001b */
[----:B------:R-:W4:Y:S04]  /*0480*/  LDG.E R16, desc[UR10][R4.64] ;  /* 0x0000000a04107981 */ /* 0x000f28000c1e1900 */
[----:B------:R-:W4:Y:S01]  /*0490*/  LDG.E R15, desc[UR10][R2.64] ;  /* 0x0000000a020f7981 */ /* 0x000f22000c1e1900 */
[----:B------:R-:W-:-:S03]  /*04a0*/  FFMA R25, R25, R14, R26 ;  /* 0x0000000e19197223 */ /* 0x000fc6000000001a */
[----:B------:R-:W5:Y:S01]  /*04b0*/  LDG.E R14, desc[UR10][R4.64+0x4] ;  /* 0x0000040a040e7981 */ /* 0x000f62000c1e1900 */
[----:B------:R-:W-:-:S03]  /*04c0*/  FFMA R25, R22, R21, R25 ;  /* 0x0000001516197223 */ /* 0x000fc60000000019 */
[----:B------:R-:W5:Y:S04]  /*04d0*/  LDG.E R22, desc[UR10][R4.64+0x8] ;  /* 0x0000080a04167981 */ /* 0x000f68000c1e1900 */
[----:B------:R-:W5:Y:S01]  /*04e0*/  LDG.E R21, desc[UR10][R2.64+0x8] ;  /* 0x0000080a02157981 */ /* 0x000f62000c1e1900 */
[----:B--2---:R-:W-:-:S03]  /*04f0*/  FFMA R25, R20, R19, R25 ;  /* 0x0000001314197223 */ /* 0x004fc60000000019 */
[----:B------:R-:W2:Y:S04]  /*0500*/  LDG.E R20, desc[UR10][R4.64+0xc] ;  /* 0x00000c0a04147981 */ /* 0x000ea8000c1e1900 */
[----:B------:R-:W2:Y:S01]  /*0510*/  LDG.E R19, desc[UR10][R2.64+0xc] ;  /* 0x00000c0a02137981 */ /* 0x000ea2000c1e1900 */
[----:B---3--:R-:W-:-:S03]  /*0520*/  FFMA R26, R18, R17, R25 ;  /* 0x00000011121a7223 */ /* 0x008fc60000000019 */
[----:B------:R-:W3:Y:S04]  /*0530*/  LDG.E R18, desc[UR10][R4.64+0x10] ;  /* 0x0000100a04127981 */ /* 0x000ee8000c1e1900 */
[----:B------:R-:W3:Y:S01]  /*0540*/  LDG.E R17, desc[UR10][R2.64+0x10] ;  /* 0x0000100a02117981 */ /* 0x000ee2000c1e1900 */
[----:B----4-:R-:W-:-:S03]  /*0550*/  FFMA R26, R15, R16, R26 ;  /* 0x000000100f1a7223 */ /* 0x010fc6000000001a */
[----:B------:R-:W4:Y:S04]  /*0560*/  LDG.E R16, desc[UR10][R4.64+0x14] ;  /* 0x0000140a04107981 */ /* 0x000f28000c1e1900 */
[----:B------:R-:W4:Y:S01]  /*0570*/  LDG.E R15, desc[UR10][R2.64+0x14] ;  /* 0x0000140a020f7981 */ /* 0x000f22000c1e1900 */
[----:B-----5:R-:W-:-:S03]  /*0580*/  FFMA R28, R13, R14, R26 ;  /* 0x0000000e0d1c7223 */ /* 0x020fc6000000001a */
[----:B------:R-:W5:Y:S04]  /*0590*/  LDG.E R13, desc[UR10][R4.64+0x18] ;  /* 0x0000180a040d7981 */ /* 0x000f68000c1e1900 */
[----:B------:R-:W5:Y:S04]  /*05a0*/  LDG.E R14, desc[UR10][R2.64+0x18] ;  /* 0x0000180a020e7981 */ /* 0x000f68000c1e1900 */
[----:B------:R-:W5:Y:S04]  /*05b0*/  LDG.E R25, desc[UR10][R2.64+0x1c] ;  /* 0x00001c0a02197981 */ /* 0x000f68000c1e1900 */
[----:B------:R-:W5:Y:S01]  /*05c0*/  LDG.E R26, desc[UR10][R4.64+0x1c] ;  /* 0x00001c0a041a7981 */ /* 0x000f62000c1e1900 */
[----:B------:R-:W-:Y:S01]  /*05d0*/  FFMA R22, R21, R22, R28 ;  /* 0x0000001615167223 */ /* 0x000fe2000000001c */
[----:B------:R-:W-:-:S05]  /*05e0*/  VIADD R12, R12, 0x10 ;  /* 0x000000100c0c7836 */ /* 0x000fca0000000000 */
[----:B------:R-:W-:Y:S01]  /*05f0*/  ISETP.NE.AND P1, PT, R12, RZ, PT ;  /* 0x000000ff0c00720c */ /* 0x000fe20003f25270 */
[----:B------:R-:W-:Y:S02]  /*0600*/  VIADD R11, R11, 0x10 ;  /* 0x000000100b0b7836 */ /* 0x000fe40000000000 */
[----:B--2---:R-:W-:-:S04]  /*0610*/  FFMA R20, R19, R20, R22 ;  /* 0x0000001413147223 */ /* 0x004fc80000000016 */
[----:B---3--:R-:W-:-:S04]  /*0620*/  FFMA R18, R17, R18, R20 ;  /* 0x0000001211127223 */ /* 0x008fc80000000014 */
[----:B----4-:R-:W-:Y:S01]  /*0630*/  FFMA R15, R15, R16, R18 ;  /* 0x000000100f0f7223 */ /* 0x010fe20000000012 */
[----:B------:R-:W-:-:S03]  /*0640*/  IADD3 R16, P2, PT, R4, 0x40, RZ ;  /* 0x0000004004107810 */ /* 0x000fc60007f5e0ff */
[----:B-----5:R-:W-:Y:S01]  /*0650*/  FFMA R14, R14, R13, R15 ;  /* 0x0000000d0e0e7223 */ /* 0x020fe2000000000f */
[----:B------:R-:W-:-:S03]  /*0660*/  IADD3.X R17, PT, PT, RZ, R5, RZ, P2, !PT ;  /* 0x00000005ff117210 */ /* 0x000fc600017fe4ff */
[----:B------:R-:W-:Y:S01]  /*0670*/  FFMA R13, R25, R26, R14 ;  /* 0x0000001a190d7223 */ /* 0x000fe2000000000e */
[----:B------:R-:W-:Y:S06]  /*0680*/  @P1 BRA `(.L_x_5) ;  /* 0xfffffffc00141947 */ /* 0x000fec000383ffff */
[----:B------:R-:W-:-:S07]  /*0690*/  MOV R11, R8 ;  /* 0x00000008000b7202 */ /* 0x000fce0000000f00 */
.L_x_4:
[----:B------:R-:W-:-:S13]  /*06a0*/  ISETP.NE.AND P1, PT, R24, RZ, PT ;  /* 0x000000ff1800720c */ /* 0x000fda0003f25270 */
[----:B------:R-:W-:Y:S05]  /*06b0*/  @!P1 BRA `(.L_x_6) ;  /* 0x00000004006c9947 */ /* 0x000fea0003800000 */
[----:B------:R-:W-:Y:S01]  /*06c0*/  VIADD R2, R24, 0xffffffff ;  /* 0xffffffff18027836 */ /* 0x000fe20000000000 */
[----:B------:R-:W-:-:S04]  /*06d0*/  ISETP.NE.AND P1, PT, R23, RZ, PT ;  /* 0x000000ff1700720c */ /* 0x000fc80003f25270 */
[----:B------:R-:W-:-:S13]  /*06e0*/  ISETP.GE.U32.AND P2, PT, R2, 0x7, PT ;  /* 0x000000070200780c */ /* 0x000fda0003f46070 */
[----:B------:R-:W-:Y:S05]  /*06f0*/  @!P2 BRA `(.L_x_7) ;  /* 0x000000000090a947 */ /* 0x000fea0003800000 */
[----:B------:R-:W1:Y:S01]  /*0700*/  LDC.64 R18, c[0x0][0x388] ;  /* 0x0000e200ff127b82 */ /* 0x000e620000000a00 */
[----:B------:R-:W-:Y:S02]  /*0710*/  IADD3 R15, PT, PT, R11, UR12, RZ ;  /* 0x0000000c0b0f7c10 */ /* 0x000fe4000fffe0ff */
[----:B------:R-:W-:-:S05]  /*0720*/  IADD3 R5, PT, PT, R0, R11, RZ ;  /* 0x0000000b00057210 */ /* 0x000fca0007ffe0ff */
[----:B------:R-:W2:Y:S01]  /*0730*/  LDC.64 R2, c[0x0][0x380] ;  /* 0x0000e000ff027b82 */ /* 0x000ea20000000a00 */
[----:B-1----:R-:W-:-:S05]  /*0740*/  IMAD.WIDE.U32 R18, R15, 0x4, R18 ;  /* 0x000000040f127825 */ /* 0x002fca00078e0012 */
[----:B0-----:R-:W3:Y:S01]  /*0750*/  LDG.E R22, desc[UR10][R18.64] ;  /* 0x0000000a12167981 */ /* 0x001ee2000c1e1900 */
[----:B--2---:R-:W-:Y:S02]  /*0760*/  IMAD.WIDE R2, R5, 0x4, R2 ;  /* 0x0000000405027825 */ /* 0x004fe400078e0202 */
[----:B------:R-:W0:Y:S03]  /*0770*/  LDC.64 R4, c[0x0][0x388] ;  /* 0x0000e200ff047b82 */ /* 0x000e260000000a00 */
[----:B------:R-:W3:Y:S01]  /*0780*/  LDG.E R20, desc[UR10][R2.64] ;  /* 0x0000000a02147981 */ /* 0x000ee2000c1e1900 */
[----:B------:R-:W-:-:S03]  /*0790*/  IADD3 R12, P2, PT, R11, UR12, RZ ;  /* 0x0000000c0b0c7c10 */ /* 0x000fc6000ff5e0ff */
[----:B------:R-:W2:Y:S02]  /*07a0*/  LDG.E R16, desc[UR10][R2.64+0xc] ;  /* 0x00000c0a02107981 */ /* 0x000ea4000c1e1900 */
[----:B------:R-:W-:Y:S02]  /*07b0*/  IMAD.X R14, RZ, RZ, RZ, P2 ;  /* 0x000000ffff0e7224 */ /* 0x000fe400010e06ff */
[----:B------:R-:W4:Y:S01]  /*07c0*/  LDG.E R18, desc[UR10][R2.64+0x10] ;  /* 0x0000100a02127981 */ /* 0x000f22000c1e1900 */
[----:B0-----:R-:W-:-:S04]  /*07d0*/  LEA R4, P2, R12, R4, 0x2 ;  /* 0x000000040c047211 */ /* 0x001fc800078410ff */
[----:B------:R-:W-:Y:S02]  /*07e0*/  LEA.HI.X R5, R12, R5, R14, 0x2, P2 ;  /* 0x000000050c057211 */ /* 0x000fe400010f140e */
[----:B------:R-:W5:Y:S04]  /*07f0*/  LDG.E R12, desc[UR10][R2.64+0x4] ;  /* 0x0000040a020c7981 */ /* 0x000f68000c1e1900 */
[----:B------:R-:W5:Y:S04]  /*0800*/  LDG.E R15, desc[UR10][R4.64+0x4] ;  /* 0x0000040a040f7981 */ /* 0x000f68000c1e1900 */
[----:B------:R-:W2:Y:S04]  /*0810*/  LDG.E R14, desc[UR10][R2.64+0x8] ;  /* 0x0000080a020e7981 */ /* 0x000ea8000c1e1900 */
[----:B------:R-:W2:Y:S04]  /*0820*/  LDG.E R17, desc[UR10][R4.64+0x8] ;  /* 0x0000080a04117981 */ /* 0x000ea8000c1e1900 */
[----:B------:R-:W4:Y:S04]  /*0830*/  LDG.E R19, desc[UR10][R4.64+0xc] ;  /* 0x00000c0a04137981 */ /* 0x000f28000c1e1900 */
[----:B------:R-:W4:Y:S04]  /*0840*/  LDG.E R21, desc[UR10][R4.64+0x10] ;  /* 0x0000100a04157981 */ /* 0x000f28000c1e1900 */
[----:B------:R-:W4:Y:S04]  /*0850*/  LDG.E R25, desc[UR10][R4.64+0x14] ;  /* 0x0000140a04197981 */ /* 0x000f28000c1e1900 */
[----:B------:R-:W4:Y:S04]  /*0860*/  LDG.E R26, desc[UR10][R4.64+0x18] ;  /* 0x0000180a041a7981 */ /* 0x000f28000c1e1900 */
[----:B------:R-:W4:Y:S01]  /*0870*/  LDG.E R27, desc[UR10][R4.64+0x1c] ;  /* 0x00001c0a041b7981 */ /* 0x000f22000c1e1900 */
[----:B---3--:R-:W-:-:S03]  /*0880*/  FFMA R29, R20, R22, R13 ;  /* 0x00000016141d7223 */ /* 0x008fc6000000000d */
[----:B------:R-:W3:Y:S04]  /*0890*/  LDG.E R20, desc[UR10][R2.64+0x14] ;  /* 0x0000140a02147981 */ /* 0x000ee8000c1e1900 */
[----:B------:R-:W3:Y:S04]  /*08a0*/  LDG.E R13, desc[UR10][R2.64+0x18] ;  /* 0x0000180a020d7981 */ /* 0x000ee8000c1e1900 */
[----:B------:R-:W3:Y:S01]  /*08b0*/  LDG.E R22, desc[UR10][R2.64+0x1c] ;  /* 0x00001c0a02167981 */ /* 0x000ee2000c1e1900 */
[----:B-----5:R-:W-:-:S04]  /*08c0*/  FFMA R15, R12, R15, R29 ;  /* 0x0000000f0c0f7223 */ /* 0x020fc8000000001d */
[----:B--2---:R-:W-:-:S04]  /*08d0*/  FFMA R15, R14, R17, R15 ;  /* 0x000000110e0f7223 */ /* 0x004fc8000000000f */
[----:B----4-:R-:W-:-:S04]  /*08e0*/  FFMA R15, R16, R19, R15 ;  /* 0x00000013100f7223 */ /* 0x010fc8000000000f */
[----:B------:R-:W-:Y:S01]  /*08f0*/  FFMA R15, R18, R21, R15 ;  /* 0x00000015120f7223 */ /* 0x000fe2000000000f */
[----:B------:R-:W-:-:S03]  /*0900*/  IADD3 R11, PT, PT, R11, 0x8, RZ ;  /* 0x000000080b0b7810 */ /* 0x000fc60007ffe0ff */
[----:B---3--:R-:W-:-:S04]  /*0910*/  FFMA R20, R20, R25, R15 ;  /* 0x0000001914147223 */ /* 0x008fc8000000000f */
[----:B------:R-:W-:-:S04]  /*0920*/  FFMA R13, R13, R26, R20 ;  /* 0x0000001a0d0d7223 */ /* 0x000fc80000000014 */
[----:B------:R-:W-:-:S07]  /*0930*/  FFMA R13, R22, R27, R13 ;  /* 0x0000001b160d7223 */ /* 0x000fce000000000d */
.L_x_7:
[----:B------:R-:W-:Y:S05]  /*0940*/  @!P1 BRA `(.L_x_6) ;  /* 0x0000000000c89947 */ /* 0x000fea0003800000 */
[----:B------:R-:W-:Y:S01]  /*0950*/  ISETP.NE.AND P1, PT, R9, RZ, PT ;  /* 0x000000ff0900720c */ /* 0x000fe20003f25270 */
[----:B------:R-:W-:-:S12]  /*0960*/  @!P0 BRA `(.L_x_8) ;  /* 0x0000000000608947 */ /* 0x000fd80003800000 */
[----:B------:R-:W1:Y:S01]  /*0970*/  LDC.64 R4, c[0x0][0x388] ;  /* 0x0000e200ff047b82 */ /* 0x000e620000000a00 */
[C---:B------:R-:W-:Y:S01]  /*0980*/  IADD3 R19, PT, PT, R11.reuse, UR12, RZ ;  /* 0x0000000c0b137c10 */ /* 0x040fe2000fffe0ff */
[----:B------:R-:W-:Y:S01]  /*0990*/  IMAD.IADD R17, R0, 0x1, R11 ;  /* 0x0000000100117824 */ /* 0x000fe200078e020b */
[----:B------:R-:W-:-:S04]  /*09a0*/  IADD3 R12, P2, PT, R11, UR12, RZ ;  /* 0x0000000c0b0c7c10 */ /* 0x000fc8000ff5e0ff */
[----:B------:R-:W-:Y:S01]  /*09b0*/  IADD3.X R16, PT, PT, RZ, RZ, RZ, P2, !PT ;  /* 0x000000ffff107210 */ /* 0x000fe200017fe4ff */
[----:B------:R-:W2:Y:S08]  /*09c0*/  LDC.64 R2, c[0x0][0x388] ;  /* 0x0000e200ff027b82 */ /* 0x000eb00000000a00 */
[----:B------:R-:W3:Y:S01]  /*09d0*/  LDC.64 R14, c[0x0][0x380] ;  /* 0x0000e000ff0e7b82 */ /* 0x000ee20000000a00 */
[----:B-1----:R-:W-:-:S06]  /*09e0*/  IMAD.WIDE.U32 R4, R19, 0x4, R4 ;  /* 0x0000000413047825 */ /* 0x002fcc00078e0004 */
[----:B0-----:R-:W4:Y:S01]  /*09f0*/  LDG.E R4, desc[UR10][R4.64] ;  /* 0x0000000a04047981 */ /* 0x001f22000c1e1900 */
[----:B--2---:R-:W-:-:S04]  /*0a00*/  LEA R2, P2, R12, R2, 0x2 ;  /* 0x000000020c027211 */ /* 0x004fc800078410ff */
[----:B------:R-:W-:Y:S01]  /*0a10*/  LEA.HI.X R3, R12, R3, R16, 0x2, P2 ;  /* 0x000000030c037211 */ /* 0x000fe200010f1410 */
[----:B---3--:R-:W-:-:S04]  /*0a20*/  IMAD.WIDE R14, R17, 0x4, R14 ;  /* 0x00000004110e7825 */ /* 0x008fc800078e020e */
[----:B------:R-:W2:Y:S04]  /*0a30*/  LDG.E R16, desc[UR10][R2.64+0x4] ;  /* 0x0000040a02107981 */ /* 0x000ea8000c1e1900 */
[----:B------:R-:W4:Y:S04]  /*0a40*/  LDG.E R12, desc[UR10][R14.64] ;  /* 0x0000000a0e0c7981 */ /* 0x000f28000c1e1900 */
[----:B------:R-:W2:Y:S04]  /*0a50*/  LDG.E R17, desc[UR10][R14.64+0x4] ;  /* 0x0000040a0e117981 */ /* 0x000ea8000c1e1900 */
[----:B------:R-:W3:Y:S04]  /*0a60*/  LDG.E R19, desc[UR10][R14.64+0x8] ;  /* 0x0000080a0e137981 */ /* 0x000ee8000c1e1900 */
[----:B------:R-:W3:Y:S04]  /*0a70*/  LDG.E R18, desc[UR10][R2.64+0x8] ;  /* 0x0000080a02127981 */ /* 0x000ee8000c1e1900 */
[----:B------:R-:W5:Y:S04]  /*0a80*/  LDG.E R21, desc[UR10][R14.64+0xc] ;  /* 0x00000c0a0e157981 */ /* 0x000f68000c1e1900 */
[----:B------:R-:W5:Y:S01]  /*0a90*/  LDG.E R20, desc[UR10][R2.64+0xc] ;  /* 0x00000c0a02147981 */ /* 0x000f62000c1e1900 */
[----:B------:R-:W-:Y:S01]  /*0aa0*/  IADD3 R11, PT, PT, R11, 0x4, RZ ;  /* 0x000000040b0b7810 */ /* 0x000fe20007ffe0ff */
[----:B----4-:R-:W-:-:S04]  /*0ab0*/  FFMA R12, R12, R4, R13 ;  /* 0x000000040c0c7223 */ /* 0x010fc8000000000d */
[----:B--2---:R-:W-:-:S04]  /*0ac0*/  FFMA R12, R17, R16, R12 ;  /* 0x00000010110c7223 */ /* 0x004fc8000000000c */
[----:B---3--:R-:W-:-:S04]  /*0ad0*/  FFMA R12, R19, R18, R12 ;  /* 0x00000012130c7223 */ /* 0x008fc8000000000c */
[----:B-----5:R-:W-:-:S07]  /*0ae0*/  FFMA R13, R21, R20, R12 ;  /* 0x00000014150d7223 */ /* 0x020fce000000000c */
.L_x_8:
[----:B------:R-:W-:Y:S05]  /*0af0*/  @!P1 BRA `(.L_x_6) ;  /* 0x00000000005c9947 */ /* 0x000fea0003800000 */
[----:B------:R-:W1:Y:S01]  /*0b00*/  LDC.64 R4, c[0x0][0x388] ;  /* 0x0000e200ff047b82 */ /* 0x000e620000000a00 */
[----:B------:R-:W-:Y:S01]  /*0b10*/  VIADD R17, R11, UR12 ;  /* 0x0000000c0b117c36 */ /* 0x000fe20008000000 */
[----:B------:R-:W-:-:S06]  /*0b20*/  IADD3 R15, PT, PT, R0, R11, RZ ;  /* 0x0000000b000f7210 */ /* 0x000fcc0007ffe0ff */
[----:B------:R-:W2:Y:S01]  /*0b30*/  LDC.64 R2, c[0x0][0x380] ;  /* 0x0000e000ff027b82 */ /* 0x000ea20000000a00 */
[----:B-1----:R-:W-:-:S06]  /*0b40*/  IMAD.WIDE.U32 R4, R17, 0x4, R4 ;  /* 0x0000000411047825 */ /* 0x002fcc00078e0004 */
[----:B0-----:R-:W3:Y:S01]  /*0b50*/  LDG.E R4, desc[UR10][R4.64] ;  /* 0x0000000a04047981 */ /* 0x001ee2000c1e1900 */
[----:B--2---:R-:W-:-:S05]  /*0b60*/  IMAD.WIDE R2, R15, 0x4, R2 ;  /* 0x000000040f027825 */ /* 0x004fca00078e0202 */
[----:B------:R-:W3:Y:S01]  /*0b70*/  LDG.E R12, desc[UR10][R2.64] ;  /* 0x0000000a020c7981 */ /* 0x000ee2000c1e1900 */
[----:B------:R-:W-:Y:S01]  /*0b80*/  ISETP.NE.AND P1, PT, R9, 0x1, PT ;  /* 0x000000010900780c */ /* 0x000fe20003f25270 */
[----:B---3--:R-:W-:-:S12]  /*0b90*/  FFMA R13, R12, R4, R13 ;  /* 0x000000040c0d7223 */ /* 0x008fd8000000000d */
[----:B------:R-:W-:Y:S05]  /*0ba0*/  @!P1 BRA `(.L_x_6) ;  /* 0x0000000000309947 */ /* 0x000fea0003800000 */
[----:B------:R-:W0:Y:S01]  /*0bb0*/  LDC.64 R4, c[0x0][0x388] ;  /* 0x0000e200ff047b82 */ /* 0x000e220000000a00 */
[----:B------:R-:W-:Y:S02]  /*0bc0*/  IADD3 R11, P2, PT, R11, UR12, RZ ;  /* 0x0000000c0b0b7c10 */ /* 0x000fe4000ff5e0ff */
[----:B------:R-:W-:Y:S02]  /*0bd0*/  ISETP.NE.AND P1, PT, R9, 0x2, PT ;  /* 0x000000020900780c */ /* 0x000fe40003f25270 */
[----:B------:R-:W-:-:S11]  /*0be0*/  IADD3.X R12, PT, PT, RZ, RZ, RZ, P2, !PT ;  /* 0x000000ffff0c7210 */ /* 0x000fd600017fe4ff */
[----:B------:R-:W2:Y:S01]  /*0bf0*/  @P1 LDG.E R14, desc[UR10][R2.64+0x8] ;  /* 0x0000080a020e1981 */ /* 0x000ea2000c1e1900 */
[----:B0-----:R-:W-:-:S04]  /*0c00*/  LEA R4, P2, R11, R4, 0x2 ;  /* 0x000000040b047211 */ /* 0x001fc800078410ff */
[----:B------:R-:W-:Y:S02]  /*0c10*/  LEA.HI.X R5, R11, R5, R12, 0x2, P2 ;  /* 0x000000050b057211 */ /* 0x000fe400010f140c */
[----:B------:R-:W3:Y:S04]  /*0c20*/  LDG.E R12, desc[UR10][R2.64+0x4] ;  /* 0x0000040a020c7981 */ /* 0x000ee8000c1e1900 */
[----:B------:R-:W3:Y:S04]  /*0c30*/  LDG.E R11, desc[UR10][R4.64+0x4] ;  /* 0x0000040a040b7981 */ /* 0x000ee8000c1e1900 */
[----:B------:R-:W2:Y:S01]  /*0c40*/  @P1 LDG.E R15, desc[UR10][R4.64+0x8] ;  /* 0x0000080a040f1981 */ /* 0x000ea2000c1e1900 */
[----:B---3--:R-:W-:-:S04]  /*0c50*/  FFMA R13, R12, R11, R13 ;  /* 0x0000000b0c0d7223 */ /* 0x008fc8000000000d */
[----:B--2---:R-:W-:-:S07]  /*0c60*/  @P1 FFMA R13, R14, R15, R13 ;  /* 0x0000000f0e0d1223 */ /* 0x004fce000000000d */
.L_x_6:
[----:B------:R-:W-:Y:S02]  /*0c70*/  HFMA2 R3, -RZ, RZ, 3.7421875, 0 ;  /* 0x437c0000ff037431 */ /* 0x000fe400000001ff */
[----:B------:R-:W-:-:S04]  /*0c80*/  IMAD.MOV.U32 R2, RZ, RZ, 0x3bbb989d ;  /* 0x3bbb989dff027424 */ /* 0x000fc800078e00ff */
[----:B------:R-:W-:-:S04]  /*0c90*/  FFMA.SAT R2, R13, R2, 0.5 ;  /* 0x3f0000000d027423 */ /* 0x000fc80000002002 */
[----:B------:R-:W-:-:S04]  /*0ca0*/  FFMA.RM R2, R2, R3, 12582913 ;  /* 0x4b40000102027423 */ /* 0x000fc80000004003 */
[C---:B------:R-:W-:Y:S01]  /*0cb0*/  FADD R4, R2.reuse, -12583039 ;  /* 0xcb40007f02047421 */ /* 0x040fe20000000000 */
[----:B------:R-:W-:-:S03]  /*0cc0*/  SHF.L.U32 R2, R2, 0x17, RZ ;  /* 0x0000001702027819 */ /* 0x000fc600000006ff */
[----:B------:R-:W-:-:S04]  /*0cd0*/  FFMA R4, R13, 1.4426950216293334961, -R4 ;  /* 0x3fb8aa3b0d047823 */ /* 0x000fc80000000804 */
[----:B------:R-:W-:-:S06]  /*0ce0*/  FFMA R4, R13, 1.925963033500011079e-08, R4 ;  /* 0x32a570600d047823 */ /* 0x000fcc0000000004 */
[----:B------:R-:W1:Y:S02]  /*0cf0*/  MUFU.EX2 R4, R4 ;  /* 0x0000000400047308 */ /* 0x000e640000000800 */
[----:B-1----:R-:W-:-:S07]  /*0d00*/  FFMA R7, R2, R4, R7 ;  /* 0x0000000402077223 */ /* 0x002fce0000000007 */
.L_x_3:
[----:B0-----:R-:W-:Y:S05]  /*0d10*/  BSYNC.RECONVERGENT B0 ;  /* 0x0000000000007941 */ /* 0x001fea0003800200 */
.L_x_2:
[----:B------:R-:W0:Y:S01]  /*0d20*/  LDCU UR6, c[0x0][0x398] ;  /* 0x00007300ff0677ac */ /* 0x000e220008000800 */
[----:B------:R-:W-:-:S04]  /*0d30*/  UIADD3 UR4, UPT, UPT, UR4, 0x1, URZ ;  /* 0x0000000104047890 */ /* 0x000fc8000fffe0ff */
[----:B0-----:R-:W-:-:S09]  /*0d40*/  UISETP.NE.AND UP0, UPT, UR4, UR6, UPT ;  /* 0x000000060400728c */ /* 0x001fd2000bf05270 */
[----:B------:R-:W-:Y:S05]  /*0d50*/  BRA.U !UP0, `(.L_x_0) ;  /* 0x0000000108cc7547 */ /* 0x000fea000b800000 */
[----:B------:R-:W-:Y:S05]  /*0d60*/  BRA `(.L_x_9) ;  /* 0xfffffff400147947 */ /* 0x000fea000383ffff */
.L_x_1:
[----:B------:R-:W-:Y:S01]  /*0d70*/  UISETP.GE.U32.AND UP1, UPT, UR5, 0x4, UPT ;  /* 0x000000040500788c */ /* 0x000fe2000bf26070 */
[----:B------:R-:W-:Y:S01]  /*0d80*/  IMAD.MOV.U32 R7, RZ, RZ, RZ ;  /* 0x000000ffff077224 */ /* 0x000fe200078e00ff */
[----:B------:R-:W-:Y:S01]  /*0d90*/  ULOP3.LUT UR6, UR5, 0x3, URZ, 0xc0, !UPT ;  /* 0x0000000305067892 */ /* 0x000fe2000f8ec0ff */
[----:B------:R-:W-:-:S03]  /*0da0*/  UMOV UR4, URZ ;  /* 0x000000ff00047c82 */ /* 0x000fc60008000000 */
[----:B------:R-:W-:-:S03]  /*0db0*/  UISETP.NE.AND UP0, UPT, UR6, URZ, UPT ;  /* 0x000000ff0600728c */ /* 0x000fc6000bf05270 */
[----:B------:R-:W-:Y:S08]  /*0dc0*/  BRA.U !UP1, `(.L_x_10) ;  /* 0x0000000109707547 */ /* 0x000ff0000b800000 */
[----:B------:R-:W-:Y:S01]  /*0dd0*/  HFMA2 R3, -RZ, RZ, 3.7421875, 0 ;  /* 0x437c0000ff037431 */ /* 0x000fe200000001ff */
[----:B------:R-:W-:Y:S01]  /*0de0*/  MOV R0, 0x3f000000 ;  /* 0x3f00000000007802 */ /* 0x000fe20000000f00 */
[----:B------:R-:W-:Y:S01]  /*0df0*/  IMAD.MOV.U32 R7, RZ, RZ, RZ ;  /* 0x000000ffff077224 */ /* 0x000fe200078e00ff */
[----:B------:R-:W-:-:S03]  /*0e00*/  ULOP3.LUT UR4, UR5, 0x7ffffffc, URZ, 0xc0, !UPT ;  /* 0x7ffffffc05047892 */ /* 0x000fc6000f8ec0ff */
[----:B------:R-:W-:Y:S01]  /*0e10*/  UMOV UR5, URZ ;  /* 0x000000ff00057c82 */ /* 0x000fe20008000000 */
[----:B------:R-:W-:-:S04]  /*0e20*/  FFMA.RM R0, R3, R0, 12582913 ;  /* 0x4b40000103007423 */ /* 0x000fc80000004000 */
[C---:B------:R-:W-:Y:S01]  /*0e30*/  FADD R2, R0.reuse, -12583039 ;  /* 0xcb40007f00027421 */ /* 0x040fe20000000000 */
[----:B------:R-:W-:-:S03]  /*0e40*/  SHF.L.U32 R0, R0, 0x17, RZ ;  /* 0x0000001700007819 */ /* 0x000fc600000006ff */
[----:B------:R-:W-:-:S04]  /*0e50*/  FADD R2, RZ, -R2 ;  /* 0x80000002ff027221 */ /* 0x000fc80000000000 */
[----:B------:R-:W-:-:S07]  /*0e60*/  FADD R2, RZ, R2 ;  /* 0x00000002ff027221 */ /* 0x000fce0000000000 */
.L_x_11:
[----:B------:R-:W-:Y:S02]  /*0e70*/  UIADD3 UR7, UPT, UPT, UR5, 0x1, URZ ;  /* 0x0000000105077890 */ /* 0x000fe4000fffe0ff */
[----:B------:R-:W-:Y:S01]  /*0e80*/  ISETP.NE.AND P0, PT, R6, UR5, PT ;  /* 0x0000000506007c0c */ /* 0x000fe2000bf05270 */
[----:B------:R-:W-:-:S03]  /*0e90*/  UIADD3 UR8, UPT, UPT, UR5, 0x2, URZ ;  /* 0x0000000205087890 */ /* 0x000fc6000fffe0ff */
[C---:B------:R-:W-:Y:S01]  /*0ea0*/  ISETP.NE.AND P1, PT, R6.reuse, UR7, PT ;  /* 0x0000000706007c0c */ /* 0x040fe2000bf25270 */
[----:B------:R-:W-:Y:S02]  /*0eb0*/  UIADD3 UR7, UPT, UPT, UR5, 0x3, URZ ;  /* 0x0000000305077890 */ /* 0x000fe4000fffe0ff */
[----:B------:R-:W-:Y:S01]  /*0ec0*/  ISETP.NE.AND P2, PT, R6, UR8, PT ;  /* 0x0000000806007c0c */ /* 0x000fe2000bf45270 */
[----:B------:R-:W-:-:S03]  /*0ed0*/  UIADD3 UR5, UPT, UPT, UR5, 0x4, URZ ;  /* 0x0000000405057890 */ /* 0x000fc6000fffe0ff */
[----:B------:R-:W-:Y:S02]  /*0ee0*/  ISETP.NE.AND P3, PT, R6, UR7, PT ;  /* 0x0000000706007c0c */ /* 0x000fe4000bf65270 */
[----:B------:R-:W1:Y:S01]  /*0ef0*/  @P0 MUFU.EX2 R3, R2 ;  /* 0x0000000200030308 */ /* 0x000e620000000800 */
[----:B------:R-:W-:-:S07]  /*0f00*/  UISETP.NE.AND UP1, UPT, UR5, UR4, UPT ;  /* 0x000000040500728c */ /* 0x000fce000bf25270 */
[----:B------:R-:W2:Y:S08]  /*0f10*/  @P1 MUFU.EX2 R4, R2 ;  /* 0x0000000200041308 */ /* 0x000eb00000000800 */
[----:B------:R-:W3:Y:S01]  /*0f20*/  @P2 MUFU.EX2 R8, R2 ;  /* 0x0000000200082308 */ /* 0x000ee20000000800 */
[----:B-1----:R-:W-:-:S07]  /*0f30*/  @P0 FFMA R7, R0, R3, R7 ;  /* 0x0000000300070223 */ /* 0x002fce0000000007 */
[----:B------:R-:W1:Y:S01]  /*0f40*/  @P3 MUFU.EX2 R10, R2 ;  /* 0x00000002000a3308 */ /* 0x000e620000000800 */
[----:B--2---:R-:W-:-:S04]  /*0f50*/  @P1 FFMA R7, R0, R4, R7 ;  /* 0x0000000400071223 */ /* 0x004fc80000000007 */
[----:B---3--:R-:W-:-:S04]  /*0f60*/  @P2 FFMA R7, R0, R8, R7 ;  /* 0x0000000800072223 */ /* 0x008fc80000000007 */
[----:B-1----:R-:W-:Y:S01]  /*0f70*/  @P3 FFMA R7, R0, R10, R7 ;  /* 0x0000000a00073223 */ /* 0x002fe20000000007 */
[----:B------:R-:W-:Y:S06]  /*0f80*/  BRA.U UP1, `(.L_x_11) ;  /* 0xfffffffd01b87547 */ /* 0x000fec000b83ffff */
.L_x_10:
[----:B------:R-:W-:Y:S05]  /*0f90*/  BRA.U !UP0, `(.L_x_0) ;  /* 0x00000001083c7547 */ /* 0x000fea000b800000 */
[----:B------:R-:W-:Y:S02]  /*0fa0*/  HFMA2 R0, -RZ, RZ, 1.75, 0 ;  /* 0x3f000000ff007431 */ /* 0x000fe400000001ff */
[----:B------:R-:W-:Y:S01]  /*0fb0*/  IMAD.MOV.U32 R3, RZ, RZ, 0x437c0000 ;  /* 0x437c0000ff037424 */ /* 0x000fe200078e00ff */
[----:B------:R-:W-:-:S03]  /*0fc0*/  UMOV UR5, URZ ;  /* 0x000000ff00057c82 */ /* 0x000fc60008000000 */
[----:B------:R-:W-:-:S04]  /*0fd0*/  FFMA.RM R0, R3, R0, 12582913 ;  /* 0x4b40000103007423 */ /* 0x000fc80000004000 */
[C---:B------:R-:W-:Y:S01]  /*0fe0*/  FADD R2, R0.reuse, -12583039 ;  /* 0xcb40007f00027421 */ /* 0x040fe20000000000 */
[----:B------:R-:W-:-:S03]  /*0ff0*/  SHF.L.U32 R0, R0, 0x17, RZ ;  /* 0x0000001700007819 */ /* 0x000fc600000006ff */
[----:B------:R-:W-:-:S04]  /*1000*/  FADD R2, RZ, -R2 ;  /* 0x80000002ff027221 */ /* 0x000fc80000000000 */
[----:B------:R-:W-:-:S06]  /*1010*/  FADD R2, RZ, R2 ;  /* 0x00000002ff027221 */ /* 0x000fcc0000000000 */
[----:B------:R-:W1:Y:S02]  /*1020*/  MUFU.EX2 R2, R2 ;  /* 0x0000000200027308 */ /* 0x000e640000000800 */
.L_x_12:
[----:B------:R-:W-:Y:S01]  /*1030*/  UIADD3 UR5, UPT, UPT, UR5, 0x1, URZ ;  /* 0x0000000105057890 */ /* 0x000fe2000fffe0ff */
[----:B------:R-:W-:Y:S01]  /*1040*/  ISETP.NE.AND P0, PT, R6, UR4, PT ;  /* 0x0000000406007c0c */ /* 0x000fe2000bf05270 */
[----:B------:R-:W-:Y:S02]  /*1050*/  UIADD3 UR4, UPT, UPT, UR4, 0x1, URZ ;  /* 0x0000000104047890 */ /* 0x000fe4000fffe0ff */
[----:B------:R-:W-:-:S10]  /*1060*/  UISETP.NE.AND UP0, UPT, UR5, UR6, UPT ;  /* 0x000000060500728c */ /* 0x000fd4000bf05270 */
[----:B-1----:R-:W-:Y:S01]  /*1070*/  @P0 FFMA R7, R0, R2, R7 ;  /* 0x0000000200070223 */ /* 0x002fe20000000007 */
[----:B------:R-:W-:Y:S06]  /*1080*/  BRA.U UP0, `(.L_x_12) ;  /* 0xfffffffd00e87547 */ /* 0x000fec000b83ffff */
.L_x_0:
[----:B------:R-:W1:Y:S01]  /*1090*/  LDC.64 R2, c[0x0][0x380] ;  /* 0x0000e000ff027b82 */ /* 0x000e620000000a00 */
[----:B------:R-:W2:Y:S02]  /*10a0*/  LDCU UR4, c[0x0][0x39c] ;  /* 0x00007380ff0477ac */ /* 0x000ea40008000800 */
[----:B--2---:R-:W-:-:S04]  /*10b0*/  IMAD R5, R6, UR4, R6 ;  /* 0x0000000406057c24 */ /* 0x004fc8000f8e0206 */
[----:B-1----:R-:W-:-:S06]  /*10c0*/  IMAD.WIDE R2, R5, 0x4, R2 ;  /* 0x0000000405027825 */ /* 0x002fcc00078e0202 */
[----:B0-----:R-:W2:Y:S01]  /*10d0*/  LDG.E R2, desc[UR10][R2.64] ;  /* 0x0000000a02027981 */ /* 0x001ea2000c1e1900 */
[----:B------:R-:W-:Y:S01]  /*10e0*/  MOV R5, 0x3bbb989d ;  /* 0x3bbb989d00057802 */ /* 0x000fe20000000f00 */
[----:B------:R-:W-:Y:S01]  /*10f0*/  IMAD.MOV.U32 R9, RZ, RZ, 0x437c0000 ;  /* 0x437c0000ff097424 */ /* 0x000fe200078e00ff */
[----:B------:R-:W-:Y:S03]  /*1100*/  BSSY.RECONVERGENT B0, `(.L_x_13) ;  /* 0x0000015000007945 */ /* 0x000fe60003800200 */
[----:B--2---:R-:W-:-:S04]  /*1110*/  FFMA.SAT R0, R2, R5, 0.5 ;  /* 0x3f00000002007423 */ /* 0x004fc80000002005 */
[----:B------:R-:W-:-:S04]  /*1120*/  FFMA.RM R0, R0, R9, 12582913 ;  /* 0x4b40000100007423 */ /* 0x000fc80000004009 */
[C---:B------:R-:W-:Y:S01]  /*1130*/  FADD R5, R0.reuse, -12583039 ;  /* 0xcb40007f00057421 */ /* 0x040fe20000000000 */
[----:B------:R-:W-:-:S03]  /*1140*/  SHF.L.U32 R0, R0, 0x17, RZ ;  /* 0x0000001700007819 */ /* 0x000fc600000006ff */
[----:B------:R-:W-:-:S04]  /*1150*/  FFMA R5, R2, 1.4426950216293334961, -R5 ;  /* 0x3fb8aa3b02057823 */ /* 0x000fc80000000805 */
[----:B------:R-:W-:-:S06]  /*1160*/  FFMA R5, R2, 1.925963033500011079e-08, R5 ;  /* 0x32a5706002057823 */ /* 0x000fcc0000000005 */
[----:B------:R-:W0:Y:S02]  /*1170*/  MUFU.EX2 R5, R5 ;  /* 0x0000000500057308 */ /* 0x000e240000000800 */
[----:B0-----:R-:W-:-:S04]  /*1180*/  FMUL R0, R0, R5 ;  /* 0x0000000500007220 */ /* 0x001fc80000400000 */
[----:B------:R-:W-:-:S04]  /*1190*/  FADD R9, R0, R7 ;  /* 0x0000000700097221 */ /* 0x000fc80000000000 */
[----:B------:R-:W0:Y:S08]  /*11a0*/  MUFU.RCP R2, R9 ;  /* 0x0000000900027308 */ /* 0x000e300000001000 */
[----:B------:R-:W1:Y:S01]  /*11b0*/  FCHK P0, R0, R9 ;  /* 0x0000000900007302 */ /* 0x000e620000000000 */
[----:B0-----:R-:W-:-:S04]  /*11c0*/  FFMA R3, -R9, R2, 1 ;  /* 0x3f80000009037423 */ /* 0x001fc80000000102 */
[----:B------:R-:W-:-:S04]  /*11d0*/  FFMA R3, R2, R3, R2 ;  /* 0x0000000302037223 */ /* 0x000fc80000000002 */
[----:B------:R-:W-:-:S04]  /*11e0*/  FFMA R2, R0, R3, RZ ;  /* 0x0000000300027223 */ /* 0x000fc800000000ff */
[----:B------:R-:W-:-:S04]  /*11f0*/  FFMA R4, -R9, R2, R0 ;  /* 0x0000000209047223 */ /* 0x000fc80000000100 */
[----:B------:R-:W-:Y:S01]  /*1200*/  FFMA R2, R3, R4, R2 ;  /* 0x0000000403027223 */ /* 0x000fe20000000002 */
[----:B-1----:R-:W-:Y:S06]  /*1210*/  @!P0 BRA `(.L_x_14) ;  /* 0x00000000000c8947 */ /* 0x002fec0003800000 */
[----:B------:R-:W-:-:S07]  /*1220*/  MOV R2, 0x1240 ;  /* 0x0000124000027802 */ /* 0x000fce0000000f00 */
[----:B------:R-:W-:Y:S05]  /*1230*/  CALL.REL.NOINC `($__internal_0_$__cuda_sm3x_div_rn_noftz_f32_slowpath) ;  /* 0x0000000000847944 */ /* 0x000fea0003c00000 */
[----:B------:R-:W-:-:S07]  /*1240*/  MOV R2, R0 ;  /* 0x0000000000027202 */ /* 0x000fce0000000f00 */
.L_x_14:
[----:B------:R-:W-:Y:S05]  /*1250*/  BSYNC.RECONVERGENT B0 ;  /* 0x0000000000007941 */ /* 0x000fea0003800200 */
.L_x_13:
[----:B------:R-:W-:Y:S02]  /*1260*/  IMAD.MOV.U32 R9, RZ, RZ, R2 ;  /* 0x000000ffff097224 */ /* 0x000fe400078e0002 */
[----:B------:R-:W-:-:S03]  /*1270*/  IMAD.MOV.U32 R2, RZ, RZ, 0x3e055027 ;  /* 0x3e055027ff027424 */ /* 0x000fc600078e00ff */
[----:B------:R-:W-:-:S13]  /*1280*/  FSETP.GEU.AND P0, PT, R9, 1.175494350822287508e-38, PT ;  /* 0x008000000900780b */ /* 0x000fda0003f0e000 */
[----:B------:R-:W-:-:S05]  /*1290*/  @!P0 FMUL R9, R9, 8388608 ;  /* 0x4b00000009098820 */ /* 0x000fca0000400000 */
[----:B------:R-:W-:-:S04]  /*12a0*/  IADD3 R0, PT, PT, R9, -0x3f2aaaab, RZ ;  /* 0xc0d5555509007810 */ /* 0x000fc80007ffe0ff */
[----:B------:R-:W-:-:S04]  /*12b0*/  LOP3.LUT R4, R0, 0xff800000, RZ, 0xc0, !PT ;  /* 0xff80000000047812 */ /* 0x000fc800078ec0ff */
[-C--:B------:R-:W-:Y:S02]  /*12c0*/  IADD3 R0, PT, PT, R9, -R4.reuse, RZ ;  /* 0x8000000409007210 */ /* 0x080fe40007ffe0ff */
[----:B------:R-:W-:Y:S02]  /*12d0*/  I2FP.F32.S32 R5, R4 ;  /* 0x0000000400057245 */ /* 0x000fe40000201400 */
[----:B------:R-:W-:Y:S01]  /*12e0*/  MOV R4, 0x7f800000 ;  /* 0x7f80000000047802 */ /* 0x000fe20000000f00 */
[----:B------:R-:W-:-:S04]  /*12f0*/  FADD R7, R0, -1 ;  /* 0xbf80000000077421 */ /* 0x000fc80000000000 */
[C---:B------:R-:W-:Y:S02]  /*1300*/  FFMA R0, R7.reuse, -R2, 0.14084610342979431152 ;  /* 0x3e1039f607007423 */ /* 0x040fe40000000802 */
[----:B------:R-:W0:Y:S02]  /*1310*/  LDC.64 R2, c[0x0][0x390] ;  /* 0x0000e400ff027b82 */ /* 0x000e240000000a00 */
[----:B------:R-:W-:-:S04]  /*1320*/  FFMA R0, R7, R0, -0.12148627638816833496 ;  /* 0xbdf8cdcc07007423 */ /* 0x000fc80000000000 */
[----:B------:R-:W-:-:S04]  /*1330*/  FFMA R0, R7, R0, 0.13980610668659210205 ;  /* 0x3e0f295507007423 */ /* 0x000fc80000000000 */
[----:B------:R-:W-:-:S04]  /*1340*/  FFMA R0, R7, R0, -0.16684235632419586182 ;  /* 0xbe2ad8b907007423 */ /* 0x000fc80000000000 */
[----:B------:R-:W-:-:S04]  /*1350*/  FFMA R0, R7, R0, 0.20012299716472625732 ;  /* 0x3e4ced0b07007423 */ /* 0x000fc80000000000 */
[----:B------:R-:W-:-:S04]  /*1360*/  FFMA R0, R7, R0, -0.24999669194221496582 ;  /* 0xbe7fff2207007423 */ /* 0x000fc80000000000 */
[----:B------:R-:W-:Y:S01]  /*1370*/  FFMA R0, R7, R0, 0.33333182334899902344 ;  /* 0x3eaaaa7807007423 */ /* 0x000fe20000000000 */
[----:B0-----:R-:W-:-:S04]  /*1380*/  IMAD.WIDE R2, R6, 0x4, R2 ;  /* 0x0000000406027825 */ /* 0x001fc800078e0202 */
[----:B------:R-:W-:Y:S01]  /*1390*/  FFMA R8, R7, R0, -0.5 ;  /* 0xbf00000007087423 */ /* 0x000fe20000000000 */
[----:B------:R-:W-:Y:S02]  /*13a0*/  FSEL R0, RZ, -23, P0 ;  /* 0xc1b80000ff007808 */ /* 0x000fe40000000000 */
[----:B------:R-:W-:Y:S01]  /*13b0*/  ISETP.GT.U32.AND P0, PT, R9, 0x7f7fffff, PT ;  /* 0x7f7fffff0900780c */ /* 0x000fe20003f04070 */
[----:B------:R-:W-:Y:S02]  /*13c0*/  FMUL R8, R7, R8 ;  /* 0x0000000807087220 */ /* 0x000fe40000400000 */
[----:B------:R-:W-:Y:S02]  /*13d0*/  FFMA R0, R5, 1.1920928955078125e-07, R0 ;  /* 0x3400000005007823 */ /* 0x000fe40000000000 */
[----:B------:R-:W-:-:S04]  /*13e0*/  FFMA R7, R7, R8, R7 ;  /* 0x0000000807077223 */ /* 0x000fc80000000007 */
[----:B------:R-:W-:-:S04]  /*13f0*/  FFMA R0, R0, 0.69314718246459960938, R7 ;  /* 0x3f31721800007823 */ /* 0x000fc80000000007 */
[C---:B------:R-:W-:Y:S01]  /*1400*/  @P0 FFMA R0, R9.reuse, R4, +INF ;  /* 0x7f80000009000423 */ /* 0x040fe20000000004 */
[----:B------:R-:W-:-:S04]  /*1410*/  FSETP.NEU.AND P0, PT, R9, RZ, PT ;  /* 0x000000ff0900720b */ /* 0x000fc80003f0d000 */
[----:B------:R-:W-:-:S05]  /*1420*/  FSEL R5, -R0, +INF , P0 ;  /* 0x7f80000000057808 */ /* 0x000fca0000000100 */
[----:B------:R-:W-:Y:S01]  /*1430*/  STG.E desc[UR10][R2.64], R5 ;  /* 0x0000000502007986 */ /* 0x000fe2000c10190a */
[----:B------:R-:W-:Y:S05]  /*1440*/  EXIT ;  /* 0x000000000000794d */ /* 0x000fea0003800000 */
        .weak           $__internal_0_$__cuda_sm3x_div_rn_noftz_f32_slowpath
        .type           $__internal_0_$__cuda_sm3x_div_rn_noftz_f32_slowpath,@function
        .size           $__internal_0_$__cuda_sm3x_div_rn_noftz_f32_slowpath,(.L_x_27 - $__internal_0_$__cuda_sm3x_div_rn_noftz_f32_slowpath)
$__internal_0_$__cuda_sm3x_div_rn_noftz_f32_slowpath:
[----:B------:R-:W-:Y:S01]  /*1450*/  SHF.R.U32.HI R4, RZ, 0x17, R9 ;  /* 0x00000017ff047819 */ /* 0x000fe20000011609 */
[----:B------:R-:W-:Y:S01]  /*1460*/  BSSY.RECONVERGENT B1, `(.L_x_15) ;  /* 0x0000065000017945 */ /* 0x000fe20003800200 */
[----:B------:R-:W-:Y:S02]  /*1470*/  SHF.R.U32.HI R3, RZ, 0x17, R0 ;  /* 0x00000017ff037819 */ /* 0x000fe40000011600 */
[----:B------:R-:W-:Y:S02]  /*1480*/  LOP3.LUT R13, R4, 0xff, RZ, 0xc0, !PT ;  /* 0x000000ff040d7812 */ /* 0x000fe400078ec0ff */
[----:B------:R-:W-:Y:S02]  /*1490*/  LOP3.LUT R4, R3, 0xff, RZ, 0xc0, !PT ;  /* 0x000000ff03047812 */ /* 0x000fe400078ec0ff */
[----:B------:R-:W-:Y:S02]  /*14a0*/  IADD3 R11, PT, PT, R13, -0x1, RZ ;  /* 0xffffffff0d0b7810 */ /* 0x000fe40007ffe0ff */
[----:B------:R-:W-:Y:S01]  /*14b0*/  MOV R5, R0 ;  /* 0x0000000000057202 */ /* 0x000fe20000000f00 */
[----:B------:R-:W-:Y:S01]  /*14c0*/  VIADD R10, R4, 0xffffffff ;  /* 0xffffffff040a7836 */ /* 0x000fe20000000000 */
[----:B------:R-:W-:-:S02]  /*14d0*/  ISETP.GT.U32.AND P0, PT, R11, 0xfd, PT ;  /* 0x000000fd0b00780c */ /* 0x000fc40003f04070 */
[----:B------:R-:W-:Y:S02]  /*14e0*/  MOV R8, R9 ;  /* 0x0000000900087202 */ /* 0x000fe40000000f00 */
[----:B------:R-:W-:-:S13]  /*14f0*/  ISETP.GT.U32.OR P0, PT, R10, 0xfd, P0 ;  /* 0x000000fd0a00780c */ /* 0x000fda0000704470 */
[----:B------:R-:W-:Y:S01]  /*1500*/  @!P0 IMAD.MOV.U32 R7, RZ, RZ, RZ ;  /* 0x000000ffff078224 */ /* 0x000fe200078e00ff */
[----:B------:R-:W-:Y:S06]  /*1510*/  @!P0 BRA `(.L_x_16) ;  /* 0x0000000000608947 */ /* 0x000fec0003800000 */
[----:B------:R-:W-:Y:S02]  /*1520*/  FSETP.GTU.FTZ.AND P0, PT, |R0|, +INF , PT ;  /* 0x7f8000000000780b */ /* 0x000fe40003f1c200 */
[----:B------:R-:W-:Y:S02]  /*1530*/  FSETP.GTU.FTZ.AND P1, PT, |R9|, +INF , PT ;  /* 0x7f8000000900780b */ /* 0x000fe40003f3c200 */
[----:B------:R-:W-:Y:S02]  /*1540*/  MOV R3, R9 ;  /* 0x0000000900037202 */ /* 0x000fe40000000f00 */
[----:B------:R-:W-:-:S13]  /*1550*/  PLOP3.LUT P0, PT, P0, P1, PT, 0xf8, 0x8f ;  /* 0x00000000008f781c */ /* 0x000fda0000703f70 */
[----:B------:R-:W-:Y:S05]  /*1560*/  @P0 BRA `(.L_x_17) ;  /* 0x00000004004c0947 */ /* 0x000fea0003800000 */
[----:B------:R-:W-:-:S13]  /*1570*/  LOP3.LUT P0, RZ, R8, 0x7fffffff, R5, 0xc8, !PT ;  /* 0x7fffffff08ff7812 */ /* 0x000fda000780c805 */
[----:B------:R-:W-:Y:S05]  /*1580*/  @!P0 BRA `(.L_x_18) ;  /* 0x00000004003c8947 */ /* 0x000fea0003800000 */
[C---:B------:R-:W-:Y:S02]  /*1590*/  FSETP.NEU.FTZ.AND P1, PT, |R0|.reuse, +INF , PT ;  /* 0x7f8000000000780b */ /* 0x040fe40003f3d200 */
[----:B------:R-:W-:Y:S02]  /*15a0*/  FSETP.NEU.FTZ.AND P2, PT, |R3|, +INF , PT ;  /* 0x7f8000000300780b */ /* 0x000fe40003f5d200 */
[----:B------:R-:W-:-:S11]  /*15b0*/  FSETP.NEU.FTZ.AND P0, PT, |R0|, +INF , PT ;  /* 0x7f8000000000780b */ /* 0x000fd60003f1d200 */
[----:B------:R-:W-:Y:S05]  /*15c0*/  @!P2 BRA !P1, `(.L_x_18) ;  /* 0x00000004002ca947 */ /* 0x000fea0004800000 */
[----:B------:R-:W-:-:S04]  /*15d0*/  LOP3.LUT P1, RZ, R5, 0x7fffffff, RZ, 0xc0, !PT ;  /* 0x7fffffff05ff7812 */ /* 0x000fc8000782c0ff */
[----:B------:R-:W-:-:S13]  /*15e0*/  PLOP3.LUT P1, PT, P2, P1, PT, 0x2f, 0xf2 ;  /* 0x0000000000f2781c */ /* 0x000fda0001722577 */
[----:B------:R-:W-:Y:S05]  /*15f0*/  @P1 BRA `(.L_x_19) ;  /* 0x0000000400181947 */ /* 0x000fea0003800000 */
[----:B------:R-:W-:-:S04]  /*1600*/  LOP3.LUT P1, RZ, R8, 0x7fffffff, RZ, 0xc0, !PT ;  /* 0x7fffffff08ff7812 */ /* 0x000fc8000782c0ff */
[----:B------:R-:W-:-:S13]  /*1610*/  PLOP3.LUT P0, PT, P0, P1, PT, 0x2f, 0xf2 ;  /* 0x0000000000f2781c */ /* 0x000fda0000702577 */
[----:B------:R-:W-:Y:S05]  /*1620*/  @P0 BRA `(.L_x_20) ;  /* 0x0000000400000947 */ /* 0x000fea0003800000 */
[----:B------:R-:W-:Y:S02]  /*1630*/  ISETP.GE.AND P0, PT, R10, RZ, PT ;  /* 0x000000ff0a00720c */ /* 0x000fe40003f06270 */
[----:B------:R-:W-:-:S11]  /*1640*/  ISETP.GE.AND P1, PT, R11, RZ, PT ;  /* 0x000000ff0b00720c */ /* 0x000fd60003f26270 */
[----:B------:R-:W-:Y:S01]  /*1650*/  @P0 MOV R7, RZ ;  /* 0x000000ff00070202 */ /* 0x000fe20000000f00 */
[----:B------:R-:W-:Y:S02]  /*1660*/  @!P0 IMAD.MOV.U32 R7, RZ, RZ, -0x40 ;  /* 0xffffffc0ff078424 */ /* 0x000fe400078e00ff */
[----:B------:R-:W-:Y:S01]  /*1670*/  @!P0 FFMA R5, R0, 1.84467440737095516160e+19, RZ ;  /* 0x5f80000000058823 */ /* 0x000fe200000000ff */
[----:B------:R-:W-:Y:S02]  /*1680*/  @!P1 FFMA R8, R3, 1.84467440737095516160e+19, RZ ;  /* 0x5f80000003089823 */ /* 0x000fe400000000ff */
[----:B------:R-:W-:-:S07]  /*1690*/  @!P1 IADD3 R7, PT, PT, R7, 0x40, RZ ;  /* 0x0000004007079810 */ /* 0x000fce0007ffe0ff */
.L_x_16:
[----:B------:R-:W-:Y:S01]  /*16a0*/  LEA R3, R13, 0xc0800000, 0x17 ;  /* 0xc08000000d037811 */ /* 0x000fe200078eb8ff */
[----:B------:R-:W-:Y:S01]  /*16b0*/  VIADD R4, R4, 0xffffff81 ;  /* 0xffffff8104047836 */ /* 0x000fe20000000000 */
[----:B------:R-:W-:Y:S02]  /*16c0*/  BSSY.RECONVERGENT B2, `(.L_x_21) ;  /* 0x0000035000027945 */ /* 0x000fe40003800200 */
[----:B------:R-:W-:Y:S01]  /*16d0*/  IADD3 R3, PT, PT, -R3, R8, RZ ;  /* 0x0000000803037210 */ /* 0x000fe20007ffe1ff */
[C---:B------:R-:W-:Y:S01]  /*16e0*/  IMAD R0, R4.reuse, -0x800000, R5 ;  /* 0xff80000004007824 */ /* 0x040fe200078e0205 */
[----:B------:R-:W-:Y:S02]  /*16f0*/  IADD3 R4, PT, PT, R4, 0x7f, -R13 ;  /* 0x0000007f04047810 */ /* 0x000fe40007ffe80d */
[----:B------:R-:W0:Y:S01]  /*1700*/  MUFU.RCP R8, R3 ;  /* 0x0000000300087308 */ /* 0x000e220000001000 */
[----:B------:R-:W-:Y:S01]  /*1710*/  FADD.FTZ R9, -R3, -RZ ;  /* 0x800000ff03097221 */ /* 0x000fe20000010100 */
[----:B------:R-:W-:-:S03]  /*1720*/  IADD3 R4, PT, PT, R4, R7, RZ ;  /* 0x0000000704047210 */ /* 0x000fc60007ffe0ff */
[----:B0-----:R-:W-:-:S04]  /*1730*/  FFMA R11, R8, R9, 1 ;  /* 0x3f800000080b7423 */ /* 0x001fc80000000009 */
[----:B------:R-:W-:-:S04]  /*1740*/  FFMA R10, R8, R11, R8 ;  /* 0x0000000b080a7223 */ /* 0x000fc80000000008 */
[----:B------:R-:W-:-:S04]  /*1750*/  FFMA R5, R0, R10, RZ ;  /* 0x0000000a00057223 */ /* 0x000fc800000000ff */
[----:B------:R-:W-:-:S04]  /*1760*/  FFMA R8, R9, R5, R0 ;  /* 0x0000000509087223 */ /* 0x000fc80000000000 */
[----:B------:R-:W-:-:S04]  /*1770*/  FFMA R11, R10, R8, R5 ;  /* 0x000000080a0b7223 */ /* 0x000fc80000000005 */
[----:B------:R-:W-:-:S04]  /*1780*/  FFMA R8, R9, R11, R0 ;  /* 0x0000000b09087223 */ /* 0x000fc80000000000 */
[----:B------:R-:W-:-:S05]  /*1790*/  FFMA R0, R10, R8, R11 ;  /* 0x000000080a007223 */ /* 0x000fca000000000b */
[----:B------:R-:W-:-:S04]  /*17a0*/  SHF.R.U32.HI R3, RZ, 0x17, R0 ;  /* 0x00000017ff037819 */ /* 0x000fc80000011600 */
[----:B------:R-:W-:-:S04]  /*17b0*/  LOP3.LUT R3, R3, 0xff, RZ, 0xc0, !PT ;  /* 0x000000ff03037812 */ /* 0x000fc800078ec0ff */
[----:B------:R-:W-:-:S05]  /*17c0*/  IADD3 R7, PT, PT, R3, R4, RZ ;  /* 0x0000000403077210 */ /* 0x000fca0007ffe0ff */
[----:B------:R-:W-:-:S05]  /*17d0*/  VIADD R3, R7, 0xffffffff ;  /* 0xffffffff07037836 */ /* 0x000fca0000000000 */
[----:B------:R-:W-:-:S13]  /*17e0*/  ISETP.GE.U32.AND P0, PT, R3, 0xfe, PT ;  /* 0x000000fe0300780c */ /* 0x000fda0003f06070 */
[----:B------:R-:W-:Y:S05]  /*17f0*/  @!P0 BRA `(.L_x_22) ;  /* 0x0000000000808947 */ /* 0x000fea0003800000 */
[----:B------:R-:W-:-:S13]  /*1800*/  ISETP.GT.AND P0, PT, R7, 0xfe, PT ;  /* 0x000000fe0700780c */ /* 0x000fda0003f04270 */
[----:B------:R-:W-:Y:S05]  /*1810*/  @P0 BRA `(.L_x_23) ;  /* 0x00000000006c0947 */ /* 0x000fea0003800000 */
[----:B------:R-:W-:-:S13]  /*1820*/  ISETP.GE.AND P0, PT, R7, 0x1, PT ;  /* 0x000000010700780c */ /* 0x000fda0003f06270 */
[----:B------:R-:W-:Y:S05]  /*1830*/  @P0 BRA `(.L_x_24) ;  /* 0x0000000000740947 */ /* 0x000fea0003800000 */
[----:B------:R-:W-:Y:S02]  /*1840*/  ISETP.GE.AND P0, PT, R7, -0x18, PT ;  /* 0xffffffe80700780c */ /* 0x000fe40003f06270 */
[----:B------:R-:W-:-:S11]  /*1850*/  LOP3.LUT R0, R0, 0x80000000, RZ, 0xc0, !PT ;  /* 0x8000000000007812 */ /* 0x000fd600078ec0ff */
[----:B------:R-:W-:Y:S05]  /*1860*/  @!P0 BRA `(.L_x_24) ;  /* 0x0000000000688947 */ /* 0x000fea0003800000 */
[CCC-:B------:R-:W-:Y:S01]  /*1870*/  FFMA.RZ R3, R10.reuse, R8.reuse, R11.reuse ;  /* 0x000000080a037223 */ /* 0x1c0fe2000000c00b */
[CCC-:B------:R-:W-:Y:S01]  /*1880*/  FFMA.RM R4, R10.reuse, R8.reuse, R11.reuse ;  /* 0x000000080a047223 */ /* 0x1c0fe2000000400b */
[C---:B------:R-:W-:Y:S02]  /*1890*/  ISETP.NE.AND P2, PT, R7.reuse, RZ, PT ;  /* 0x000000ff0700720c */ /* 0x040fe40003f45270 */
[----:B------:R-:W-:Y:S02]  /*18a0*/  ISETP.NE.AND P1, PT, R7, RZ, PT ;  /* 0x000000ff0700720c */ /* 0x000fe40003f25270 */
[----:B------:R-:W-:Y:S01]  /*18b0*/  LOP3.LUT R5, R3, 0x7fffff, RZ, 0xc0, !PT ;  /* 0x007fffff03057812 */ /* 0x000fe200078ec0ff */
[----:B------:R-:W-:Y:S01]  /*18c0*/  FFMA.RP R3, R10, R8, R11 ;  /* 0x000000080a037223 */ /* 0x000fe2000000800b */
[----:B------:R-:W-:Y:S02]  /*18d0*/  IADD3 R8, PT, PT, R7, 0x20, RZ ;  /* 0x0000002007087810 */ /* 0x000fe40007ffe0ff */
[----:B------:R-:W-:-:S02]  /*18e0*/  LOP3.LUT R5, R5, 0x800000, RZ, 0xfc, !PT ;  /* 0x0080000005057812 */ /* 0x000fc400078efcff */
[----:B------:R-:W-:Y:S02]  /*18f0*/  IADD3 R7, PT, PT, -R7, RZ, RZ ;  /* 0x000000ff07077210 */ /* 0x000fe40007ffe1ff */
[----:B------:R-:W-:Y:S02]  /*1900*/  SHF.L.U32 R8, R5, R8, RZ ;  /* 0x0000000805087219 */ /* 0x000fe400000006ff */
[----:B------:R-:W-:Y:S02]  /*1910*/  FSETP.NEU.FTZ.AND P0, PT, R3, R4, PT ;  /* 0x000000040300720b */ /* 0x000fe40003f1d000 */
[----:B------:R-:W-:Y:S02]  /*1920*/  SEL R4, R7, RZ, P2 ;  /* 0x000000ff07047207 */ /* 0x000fe40001000000 */
[----:B------:R-:W-:Y:S02]  /*1930*/  ISETP.NE.AND P1, PT, R8, RZ, P1 ;  /* 0x000000ff0800720c */ /* 0x000fe40000f25270 */
[----:B------:R-:W-:-:S02]  /*1940*/  SHF.R.U32.HI R4, RZ, R4, R5 ;  /* 0x00000004ff047219 */ /* 0x000fc40000011605 */
[----:B------:R-:W-:Y:S02]  /*1950*/  PLOP3.LUT P0, PT, P0, P1, PT, 0xf8, 0x8f ;  /* 0x00000000008f781c */ /* 0x000fe40000703f70 */
[----:B------:R-:W-:Y:S02]  /*1960*/  SHF.R.U32.HI R8, RZ, 0x1, R4 ;  /* 0x00000001ff087819 */ /* 0x000fe40000011604 */
[----:B------:R-:W-:-:S04]  /*1970*/  SEL R3, RZ, 0x1, !P0 ;  /* 0x00000001ff037807 */ /* 0x000fc80004000000 */
[----:B------:R-:W-:-:S04]  /*1980*/  LOP3.LUT R3, R3, 0x1, R8, 0xf8, !PT ;  /* 0x0000000103037812 */ /* 0x000fc800078ef808 */
[----:B------:R-:W-:-:S05]  /*1990*/  LOP3.LUT R3, R3, R4, RZ, 0xc0, !PT ;  /* 0x0000000403037212 */ /* 0x000fca00078ec0ff */
[----:B------:R-:W-:-:S05]  /*19a0*/  IMAD.IADD R3, R8, 0x1, R3 ;  /* 0x0000000108037824 */ /* 0x000fca00078e0203 */
[----:B------:R-:W-:Y:S01]  /*19b0*/  LOP3.LUT R0, R3, R0, RZ, 0xfc, !PT ;  /* 0x0000000003007212 */ /* 0x000fe200078efcff */
[----:B------:R-:W-:Y:S06]  /*19c0*/  BRA `(.L_x_24) ;  /* 0x0000000000107947 */ /* 0x000fec0003800000 */
.L_x_23:
[----:B------:R-:W-:-:S04]  /*19d0*/  LOP3.LUT R0, R0, 0x80000000, RZ, 0xc0, !PT ;  /* 0x8000000000007812 */ /* 0x000fc800078ec0ff */
[----:B------:R-:W-:Y:S01]  /*19e0*/  LOP3.LUT R0, R0, 0x7f800000, RZ, 0xfc, !PT ;  /* 0x7f80000000007812 */ /* 0x000fe200078efcff */
[----:B------:R-:W-:Y:S06]  /*19f0*/  BRA `(.L_x_24) ;  /* 0x0000000000047947 */ /* 0x000fec0003800000 */
.L_x_22:
[----:B------:R-:W-:-:S07]  /*1a00*/  LEA R0, R4, R0, 0x17 ;  /* 0x0000000004007211 */ /* 0x000fce00078eb8ff */
.L_x_24:
[----:B------:R-:W-:Y:S05]  /*1a10*/  BSYNC.RECONVERGENT B2 ;  /* 0x0000000000027941 */ /* 0x000fea0003800200 */
.L_x_21:
[----:B------:R-:W-:Y:S05]  /*1a20*/  BRA `(.L_x_25) ;  /* 0x0000000000207947 */ /* 0x000fea0003800000 */
.L_x_20:
[----:B------:R-:W-:-:S04]  /*1a30*/  LOP3.LUT R0, R8, 0x80000000, R5, 0x48, !PT ;  /* 0x8000000008007812 */ /* 0x000fc800078e4805 */
[----:B------:R-:W-:Y:S01]  /*1a40*/  LOP3.LUT R0, R0, 0x7f800000, RZ, 0xfc, !PT ;  /* 0x7f80000000007812 */ /* 0x000fe200078efcff */
[----:B------:R-:W-:Y:S06]  /*1a50*/  BRA `(.L_x_25) ;  /* 0x0000000000147947 */ /* 0x000fec0003800000 */
.L_x_19:
[----:B------:R-:W-:Y:S01]  /*1a60*/  LOP3.LUT R0, R8, 0x80000000, R5, 0x48, !PT ;  /* 0x8000000008007812 */ /* 0x000fe200078e4805 */
[----:B------:R-:W-:Y:S06]  /*1a70*/  BRA `(.L_x_25) ;  /* 0x00000000000c7947 */ /* 0x000fec0003800000 */
.L_x_18:
[----:B------:R-:W0:Y:S01]  /*1a80*/  MUFU.RSQ R0, -QNAN ;  /* 0xffc0000000007908 */ /* 0x000e220000001400 */
[----:B------:R-:W-:Y:S05]  /*1a90*/  BRA `(.L_x_25) ;  /* 0x0000000000047947 */ /* 0x000fea0003800000 */
.L_x_17:
[----:B------:R-:W-:-:S07]  /*1aa0*/  FADD.FTZ R0, R0, R3 ;  /* 0x0000000300007221 */ /* 0x000fce0000010000 */
.L_x_25:
[----:B------:R-:W-:Y:S05]  /*1ab0*/  BSYNC.RECONVERGENT B1 ;  /* 0x0000000000017941 */ /* 0x000fea0003800200 */
.L_x_15:
[----:B------:R-:W-:-:S04]  /*1ac0*/  HFMA2 R3, -RZ, RZ, 0, 0 ;  /* 0x00000000ff037431 */ /* 0x000fc800000001ff */
[----:B0-----:R-:W-:Y:S05]  /*1ad0*/  RET.REL.NODEC R2 `(_Z18simclr_loss_kernelPKfS0_Pfii) ;  /* 0xffffffe402487950 */ /* 0x001fea0003c3ffff */
.L_x_26:
[----:B------:R-:W-:-:S00]  /*1ae0*/  BRA `(.L_x_26) ;  /* 0xfffffffc00fc7947 */ /* 0x000fc0000383ffff */
[----:B------:R-:W-:-:S00]  /*1af0*/  NOP ;  /* 0x0000000000007918 */ /* 0x000fc00000000000 */
        /* <DEDUP_REMOVED lines=8> */
.L_x_27:


//--------------------- .nv.shared.reserved.0     --------------------------
	.section	.nv.shared.reserved.0,"aw",@nobits
	.weak		__nv_reservedSMEM_offset_0_alias
	.size		__nv_reservedSMEM_offset_0_alias, 0, 64
	.other		__nv_reservedSMEM_offset_0_alias,@"STO_CUDA_RESERVED_SHARED STV_DEFAULT"
__nv_reservedSMEM_offset_0_alias:
	.zero		0
	.zero		64


//--------------------- .nv.constant0._Z18simclr_loss_kernelPKfS0_Pfii --------------------------
	.section	.nv.constant0._Z18simclr_loss_kernelPKfS0_Pfii,"a",@progbits
	.sectionflags	@""
	.align	4
.nv.constant0._Z18simclr_loss_kernelPKfS0_Pfii:
	.zero		928


//--------------------- SYMBOLS --------------------------

	.type		.nv.reservedSmem.offset0,@object
	.size		.nv.reservedSmem.offset0,0x4
